def matmul_kernel(
    a_ptr,
    b_ptr,
    c_ptr,
    M,
    N,
    K,
    stride_am,
    stride_ak,
    stride_bk,
    stride_bn,
    stride_cm,
    stride_cn,
    BLOCK_M: tl.constexpr,
    BLOCK_N: tl.constexpr,
    BLOCK_K: tl.constexpr,
    GROUP_M: tl.constexpr,
):
    pid = tl.program_id(axis=0)
    num_pid_m = tl.cdiv(M, BLOCK_M)
    num_pid_n = tl.cdiv(N, BLOCK_N)
    num_pid_in_group = GROUP_M * num_pid_n
    group_id = pid // num_pid_in_group
    first_pid_m = group_id * GROUP_M
    group_size_m = min(num_pid_m - first_pid_m, GROUP_M)
    pid_m = first_pid_m + ((pid % num_pid_in_group) % group_size_m)
    pid_n = (pid % num_pid_in_group) // group_size_m

    offs_am = (pid_m * BLOCK_M + tl.arange(0, BLOCK_M)) % M
    offs_bn = (pid_n * BLOCK_N + tl.arange(0, BLOCK_N)) % N
    offs_k = tl.arange(0, BLOCK_K)
    a_ptrs = a_ptr + offs_am[:, None] * stride_am + offs_k[None, :] * stride_ak
    b_ptrs = b_ptr + offs_k[:, None] * stride_bk + offs_bn[None, :] * stride_bn

    acc = tl.zeros((BLOCK_M, BLOCK_N), dtype=tl.float32)
    for kk in range(0, tl.cdiv(K, BLOCK_K)):
        a = tl.load(a_ptrs, mask=offs_k[None, :] < K - kk * BLOCK_K, other=0.0)
        b = tl.load(b_ptrs, mask=offs_k[:, None] < K - kk * BLOCK_K, other=0.0)
        acc = tl.dot(a, b, acc)
        a_ptrs += BLOCK_K * stride_ak
        b_ptrs += BLOCK_K * stride_bk

    c = acc.to(c_ptr.dtype.element_ty)
    offs_cm = pid_m * BLOCK_M + tl.arange(0, BLOCK_M)
    offs_cn = pid_n * BLOCK_N + tl.arange(0, BLOCK_N)
    c_ptrs = c_ptr + offs_cm[:, None] * stride_cm + offs_cn[None, :] * stride_cn
    mask = (offs_cm[:, None] < M) & (offs_cn[None, :] < N)
    tl.store(c_ptrs, c, mask=mask)

# config = {"BLOCK_K": 32, "BLOCK_M": 128, "BLOCK_N": 64, "GROUP_M": 8, "arch": "sm_100", "dtype": "fp16", "num_ctas": 4, "num_stages": 3, "num_warps": 4}
# arch = sm_100


// ===== COMPILED SASS (sm_100a) =====

	.target	sm_100a

	.elftype	@"ET_EXEC"


//--------------------- .note.nv.tkinfo           --------------------------
	.section	.note.nv.tkinfo,"",@"SHT_NOTE"
	.sectionflags	@"SHF_NOTE_NV_TKINFO"
	.tkinfo
        /*0018*/ 	.word	0x00000081
        /*0030*/ 	.string	""
        /*0030*/ 	.string	"ptxas-blackwell"
        /*0030*/ 	.string	"Cuda compilation tools, release 12.9, V12.9.86"
        /*0030*/ 	.string	"Build cuda_12.9.r12.9/compiler.36037853_0"
        /*0030*/ 	.string	"-v  -suppress-debug-info  -lineinfo  -arch sm_100a "



//--------------------- .note.nv.cuver            --------------------------
	.section	.note.nv.cuver,"",@"SHT_NOTE"
	.sectionflags	@"SHF_NOTE_NV_CUVER"
        /*0018*/ 	.short	0x0001
        /*001a*/ 	.short	0x0064
        /*001c*/ 	.short	0x0001
        /*001e*/ 	.short	0x0000
        /*0020*/ 	.short	0x0001
        /*0022*/ 	.short	0x0000


//--------------------- .nv.info                  --------------------------
	.section	.nv.info,"",@"SHT_CUDA_INFO"
	.align	4


	//----- nvinfo : EIATTR_REGCOUNT
	.align		4
        /*0000*/ 	.byte	0x04, 0x2f
        /*0002*/ 	.short	(.L_4 - .L_3)
	.align		4
.L_3:
        /*0004*/ 	.word	index@(matmul_kernel)
        /*0008*/ 	.word	0x00000050


	//----- nvinfo : EIATTR_FRAME_SIZE
	.align		4
.L_4:
        /*000c*/ 	.byte	0x04, 0x11
        /*000e*/ 	.short	(.L_6 - .L_5)
	.align		4
.L_5:
        /*0010*/ 	.word	index@($__internal_2_$__cuda_sm10x_tcgen05_guardrail_trap_unallocated_columns_being_dealloced)
        /*0014*/ 	.word	0x00000000


	//----- nvinfo : EIATTR_FRAME_SIZE
	.align		4
.L_6:
        /*0018*/ 	.byte	0x04, 0x11
        /*001a*/ 	.short	(.L_8 - .L_7)
	.align		4
.L_7:
        /*001c*/ 	.word	index@($__internal_1_$__cuda_sm10x_tcgen05_guardrail_trap_phase_invalid_during_alloc)
        /*0020*/ 	.word	0x00000000


	//----- nvinfo : EIATTR_FRAME_SIZE
	.align		4
.L_8:
        /*0024*/ 	.byte	0x04, 0x11
        /*0026*/ 	.short	(.L_10 - .L_9)
	.align		4
.L_9:
        /*0028*/ 	.word	index@($__internal_0_$__cuda_sm10x_tcgen05_guardrail_trap_col_being_dealloced_not_returned_by_alloc)
        /*002c*/ 	.word	0x00000000


	//----- nvinfo : EIATTR_FRAME_SIZE
	.align		4
.L_10:
        /*0030*/ 	.byte	0x04, 0x11
        /*0032*/ 	.short	(.L_12 - .L_11)
	.align		4
.L_11:
        /*0034*/ 	.word	index@(matmul_kernel)
        /*0038*/ 	.word	0x00000000


	//----- nvinfo : EIATTR_MIN_STACK_SIZE
	.align		4
.L_12:
        /*003c*/ 	.byte	0x04, 0x12
        /*003e*/ 	.short	(.L_14 - .L_13)
	.align		4
.L_13:
        /*0040*/ 	.word	index@(matmul_kernel)
        /*0044*/ 	.word	0x00000000
.L_14:


//--------------------- .nv.info.matmul_kernel    --------------------------
	.section	.nv.info.matmul_kernel,"",@"SHT_CUDA_INFO"
	.sectionflags	@""
	.align	4


	//----- nvinfo : EIATTR_CUDA_API_VERSION
	.align		4
        /*0000*/ 	.byte	0x04, 0x37
        /*0002*/ 	.short	(.L_16 - .L_15)
.L_15:
        /*0004*/ 	.word	0x00000081


	//----- nvinfo : EIATTR_KPARAM_INFO
	.align		4
.L_16:
        /*0008*/ 	.byte	0x04, 0x17
        /*000a*/ 	.short	(.L_18 - .L_17)
.L_17:
        /*000c*/ 	.word	0x00000000
        /*0010*/ 	.short	0x000d
        /*0012*/ 	.short	0x0048
        /*0014*/ 	.byte	0x00, 0xf4, 0x21, 0x00


	//----- nvinfo : EIATTR_KPARAM_INFO
	.align		4
.L_18:
        /*0018*/ 	.byte	0x04, 0x17
        /*001a*/ 	.short	(.L_20 - .L_19)
.L_19:
        /*001c*/ 	.word	0x00000000
        /*0020*/ 	.short	0x000c
        /*0022*/ 	.short	0x0040
        /*0024*/ 	.byte	0x00, 0xf4, 0x21, 0x00


	//----- nvinfo : EIATTR_KPARAM_INFO
	.align		4
.L_20:
        /*0028*/ 	.byte	0x04, 0x17
        /*002a*/ 	.short	(.L_22 - .L_21)
.L_21:
        /*002c*/ 	.word	0x00000000
        /*0030*/ 	.short	0x000b
        /*0032*/ 	.short	0x0038
        /*0034*/ 	.byte	0x00, 0xf0, 0x11, 0x00


	//----- nvinfo : EIATTR_KPARAM_INFO
	.align		4
.L_22:
        /*0038*/ 	.byte	0x04, 0x17
        /*003a*/ 	.short	(.L_24 - .L_23)
.L_23:
        /*003c*/ 	.word	0x00000000
        /*0040*/ 	.short	0x000a
        /*0042*/ 	.short	0x0034
        /*0044*/ 	.byte	0x00, 0xf0, 0x11, 0x00


	//----- nvinfo : EIATTR_KPARAM_INFO
	.align		4
.L_24:
        /*0048*/ 	.byte	0x04, 0x17
        /*004a*/ 	.short	(.L_26 - .L_25)
.L_25:
        /*004c*/ 	.word	0x00000000
        /*0050*/ 	.short	0x0009
        /*0052*/ 	.short	0x0030
        /*0054*/ 	.byte	0x00, 0xf0, 0x11, 0x00


	//----- nvinfo : EIATTR_KPARAM_INFO
	.align		4
.L_26:
        /*0058*/ 	.byte	0x04, 0x17
        /*005a*/ 	.short	(.L_28 - .L_27)
.L_27:
        /*005c*/ 	.word	0x00000000
        /*0060*/ 	.short	0x0008
        /*0062*/ 	.short	0x002c
        /*0064*/ 	.byte	0x00, 0xf0, 0x11, 0x00


	//----- nvinfo : EIATTR_KPARAM_INFO
	.align		4
.L_28:
        /*0068*/ 	.byte	0x04, 0x17
        /*006a*/ 	.short	(.L_30 - .L_29)
.L_29:
        /*006c*/ 	.word	0x00000000
        /*0070*/ 	.short	0x0007
        /*0072*/ 	.short	0x0028
        /*0074*/ 	.byte	0x00, 0xf0, 0x11, 0x00


	//----- nvinfo : EIATTR_KPARAM_INFO
	.align		4
.L_30:
        /*0078*/ 	.byte	0x04, 0x17
        /*007a*/ 	.short	(.L_32 - .L_31)
.L_31:
        /*007c*/ 	.word	0x00000000
        /*0080*/ 	.short	0x0006
        /*0082*/ 	.short	0x0024
        /*0084*/ 	.byte	0x00, 0xf0, 0x11, 0x00


	//----- nvinfo : EIATTR_KPARAM_INFO
	.align		4
.L_32:
        /*0088*/ 	.byte	0x04, 0x17
        /*008a*/ 	.short	(.L_34 - .L_33)
.L_33:
        /*008c*/ 	.word	0x00000000
        /*0090*/ 	.short	0x0005
        /*0092*/ 	.short	0x0020
        /*0094*/ 	.byte	0x00, 0xf0, 0x11, 0x00


	//----- nvinfo : EIATTR_KPARAM_INFO
	.align		4
.L_34:
        /*0098*/ 	.byte	0x04, 0x17
        /*009a*/ 	.short	(.L_36 - .L_35)
.L_35:
        /*009c*/ 	.word	0x00000000
        /*00a0*/ 	.short	0x0004
        /*00a2*/ 	.short	0x001c
        /*00a4*/ 	.byte	0x00, 0xf0, 0x11, 0x00


	//----- nvinfo : EIATTR_KPARAM_INFO
	.align		4
.L_36:
        /*00a8*/ 	.byte	0x04, 0x17
        /*00aa*/ 	.short	(.L_38 - .L_37)
.L_37:
        /*00ac*/ 	.word	0x00000000
        /*00b0*/ 	.short	0x0003
        /*00b2*/ 	.short	0x0018
        /*00b4*/ 	.byte	0x00, 0xf0, 0x11, 0x00


	//----- nvinfo : EIATTR_KPARAM_INFO
	.align		4
.L_38:
        /*00b8*/ 	.byte	0x04, 0x17
        /*00ba*/ 	.short	(.L_40 - .L_39)
.L_39:
        /*00bc*/ 	.word	0x00000000
        /*00c0*/ 	.short	0x0002
        /*00c2*/ 	.short	0x0010
        /*00c4*/ 	.byte	0x00, 0xf4, 0x21, 0x00


	//----- nvinfo : EIATTR_KPARAM_INFO
	.align		4
.L_40:
        /*00c8*/ 	.byte	0x04, 0x17
        /*00ca*/ 	.short	(.L_42 - .L_41)
.L_41:
        /*00cc*/ 	.word	0x00000000
        /*00d0*/ 	.short	0x0001
        /*00d2*/ 	.short	0x0008
        /*00d4*/ 	.byte	0x00, 0xf4, 0x21, 0x00


	//----- nvinfo : EIATTR_KPARAM_INFO
	.align		4
.L_42:
        /*00d8*/ 	.byte	0x04, 0x17
        /*00da*/ 	.short	(.L_44 - .L_43)
.L_43:
        /*00dc*/ 	.word	0x00000000
        /*00e0*/ 	.short	0x0000
        /*00e2*/ 	.short	0x0000
        /*00e4*/ 	.byte	0x00, 0xf4, 0x21, 0x00


	//----- nvinfo : EIATTR_EXPLICIT_CLUSTER
	.align		4
.L_44:
        /*00e8*/ 	.byte	0x01, 0x3e
	.zero		2


	//----- nvinfo : EIATTR_CTA_PER_CLUSTER
	.align		4
        /*00ec*/ 	.byte	0x04, 0x3d
        /*00ee*/ 	.short	(.L_46 - .L_45)
.L_45:
        /*00f0*/ 	.word	0x00000004
        /*00f4*/ 	.word	0x00000001
        /*00f8*/ 	.word	0x00000001


	//----- nvinfo : EIATTR_AT_ENTRY_FRAGMENTS
	.align		4
.L_46:
        /*00fc*/ 	.byte	0x04, 0x4f
        /*00fe*/ 	.short	(.L_48 - .L_47)


	//   ....[0]....
.L_47:
        /*0100*/ 	.word	0x00000004


	//----- nvinfo : EIATTR_RESERVED_SMEM_USED
	.align		4
.L_48:
        /*0104*/ 	.byte	0x01, 0x41
	.zero		2


	//----- nvinfo : EIATTR_SPARSE_MMA_MASK
	.align		4
        /*0108*/ 	.byte	0x03, 0x50
        /*010a*/ 	.short	0x0000


	//----- nvinfo : EIATTR_TCGEN05_1CTA_USED
	.align		4
        /*010c*/ 	.byte	0x01, 0x51
	.zero		2


	//----- nvinfo : EIATTR_MAXREG_COUNT
	.align		4
        /*0110*/ 	.byte	0x03, 0x1b
        /*0112*/ 	.short	0x00ff


	//----- nvinfo : EIATTR_NUM_BARRIERS
	.align		4
        /*0114*/ 	.byte	0x02, 0x4c
        /*0116*/ 	.byte	0x01
	.zero		1


	//----- nvinfo : EIATTR_INT_WARP_WIDE_INSTR_OFFSETS
	.align		4
        /*0118*/ 	.byte	0x04, 0x31
        /*011a*/ 	.short	(.L_50 - .L_49)


	//   ....[0]....
.L_49:
        /*011c*/ 	.word	0x000015e0


	//   ....[1]....
        /*0120*/ 	.word	0x000015f0


	//   ....[2]....
        /*0124*/ 	.word	0x000020a0


	//   ....[3]....
        /*0128*/ 	.word	0x00003f80


	//   ....[4]....
        /*012c*/ 	.word	0x00003fd0


	//----- nvinfo : EIATTR_COOP_GROUP_MASK_REGIDS
	.align		4
.L_50:
        /*0130*/ 	.byte	0x04, 0x29
        /*0132*/ 	.short	(.L_52 - .L_51)


	//   ....[0]....
.L_51:
        /*0134*/ 	.word	0xffffffff


	//   ....[1]....
        /*0138*/ 	.word	0xffffffff


	//   ....[2]....
        /*013c*/ 	.word	0xffffffff


	//   ....[3]....
        /*0140*/ 	.word	0xffffffff


	//----- nvinfo : EIATTR_COOP_GROUP_INSTR_OFFSETS
	.align		4
.L_52:
        /*0144*/ 	.byte	0x04, 0x28
        /*0146*/ 	.short	(.L_54 - .L_53)


	//   ....[0]....
.L_53:
        /*0148*/ 	.word	0x00000070


	//   ....[1]....
        /*014c*/ 	.word	0x00000320


	//   ....[2]....
        /*0150*/ 	.word	0x00003e20


	//   ....[3]....
        /*0154*/ 	.word	0x00004080


	//----- nvinfo : EIATTR_VRC_CTA_INIT_COUNT
	.align		4
.L_54:
        /*0158*/ 	.byte	0x02, 0x4a
        /*015a*/ 	.byte	0x80
	.zero		1


	//----- nvinfo : EIATTR_MBARRIER_INSTR_OFFSETS
	.align		4
        /*015c*/ 	.byte	0x04, 0x39
        /*015e*/ 	.short	(.L_56 - .L_55)


	//   ....[0]....
.L_55:
        /*0160*/ 	.word	0x00001720
        /*0164*/ 	.word	0x000000ff
        /*0168*/ 	.word	0x00000000
        /*016c*/ 	.short	0x0100
        /*016e*/ 	.byte	0x11
	.zero		1


	//   ....[1]....
        /*0170*/ 	.word	0x000020f0
        /*0174*/ 	.word	0x000000ff
        /*0178*/ 	.word	0x00003008
        /*017c*/ 	.short	0x0100
        /*017e*/ 	.byte	0x10
	.zero		1


	//   ....[2]....
        /*0180*/ 	.word	0x00002ac0
        /*0184*/ 	.word	0x000000ff
        /*0188*/ 	.word	0x00000000
        /*018c*/ 	.short	0x010a
        /*018e*/ 	.byte	0x11
	.zero		1


	//   ....[3]....
        /*0190*/ 	.word	0x000034a0
        /*0194*/ 	.word	0x000000ff
        /*0198*/ 	.word	0x00000000
        /*019c*/ 	.short	0x010a
        /*019e*/ 	.byte	0x11
	.zero		1


	//   ....[4]....
        /*01a0*/ 	.word	0x000035c0
        /*01a4*/ 	.word	0x000000ff
        /*01a8*/ 	.word	0x00003000
        /*01ac*/ 	.short	0x0108
        /*01ae*/ 	.byte	0x10
	.zero		1


	//   ....[5]....
        /*01b0*/ 	.word	0x00003610
        /*01b4*/ 	.word	0x000000ff
        /*01b8*/ 	.word	0x00003008
        /*01bc*/ 	.short	0x0108
        /*01be*/ 	.byte	0x10
	.zero		1


	//   ....[6]....
        /*01c0*/ 	.word	0x000040a0
        /*01c4*/ 	.word	0x000000ff
        /*01c8*/ 	.word	0x00000000
        /*01cc*/ 	.short	0x010a
        /*01ce*/ 	.byte	0x11
	.zero		1


	//   ....[7]....
        /*01d0*/ 	.word	0x000040d0
        /*01d4*/ 	.word	0x000000ff
        /*01d8*/ 	.word	0x00000000
        /*01dc*/ 	.short	0x010a
        /*01de*/ 	.byte	0x11
	.zero		1


	//----- nvinfo : EIATTR_NUM_MBARRIERS
	.align		4
.L_56:
        /*01e0*/ 	.byte	0x03, 0x38
        /*01e2*/ 	.short	0x0002


	//----- nvinfo : EIATTR_EXIT_INSTR_OFFSETS
	.align		4
        /*01e4*/ 	.byte	0x04, 0x1c
        /*01e6*/ 	.short	(.L_58 - .L_57)


	//   ....[0]....
.L_57:
        /*01e8*/ 	.word	0x00004090


	//----- nvinfo : EIATTR_REQNTID
	.align		4
.L_58:
        /*01ec*/ 	.byte	0x04, 0x10
        /*01ee*/ 	.short	(.L_60 - .L_59)
.L_59:
        /*01f0*/ 	.word	0x00000080
        /*01f4*/ 	.word	0x00000001
        /*01f8*/ 	.word	0x00000001


	//----- nvinfo : EIATTR_CRS_STACK_SIZE
	.align		4
.L_60:
        /*01fc*/ 	.byte	0x04, 0x1e
        /*01fe*/ 	.short	(.L_62 - .L_61)
.L_61:
        /*0200*/ 	.word	0x00000000


	//----- nvinfo : EIATTR_CBANK_PARAM_SIZE
	.align		4
.L_62:
        /*0204*/ 	.byte	0x03, 0x19
        /*0206*/ 	.short	0x0050


	//----- nvinfo : EIATTR_PARAM_CBANK
	.align		4
        /*0208*/ 	.byte	0x04, 0x0a
        /*020a*/ 	.short	(.L_64 - .L_63)
	.align		4
.L_63:
        /*020c*/ 	.word	index@(.nv.constant0.matmul_kernel)
        /*0210*/ 	.short	0x0380
        /*0212*/ 	.short	0x0050


	//----- nvinfo : EIATTR_SW_WAR
	.align		4
.L_64:
        /*0214*/ 	.byte	0x04, 0x36
        /*0216*/ 	.short	(.L_66 - .L_65)
.L_65:
        /*0218*/ 	.word	0x00000008
.L_66:


//--------------------- .nv.compat                --------------------------
	.section	.nv.compat,"",@"SHT_CUDA_COMPAT_INFO"
	.align	4
        /*0000*/ 	.byte	0x02, 0x02, 0x02, 0x00, 0x02, 0x05, 0x05, 0x00, 0x02, 0x03, 0x00, 0x00, 0x02, 0x06, 0x01, 0x00


//--------------------- .nv.callgraph             --------------------------
	.section	.nv.callgraph,"",@"SHT_CUDA_CALLGRAPH"
	.align	4
	.sectionentsize	8
	.align		4
        /*0000*/ 	.word	0x00000000
	.align		4
        /*0004*/ 	.word	0xffffffff
	.align		4
        /*0008*/ 	.word	0x00000000
	.align		4
        /*000c*/ 	.word	0xfffffffe
	.align		4
        /*0010*/ 	.word	0x00000000
	.align		4
        /*0014*/ 	.word	0xfffffffd
	.align		4
        /*0018*/ 	.word	0x00000000
	.align		4
        /*001c*/ 	.word	0xfffffffc


//--------------------- .text.matmul_kernel       --------------------------
	.section	.text.matmul_kernel,"ax",@progbits
	.align	128
        .global         matmul_kernel
        .type           matmul_kernel,@function
        .size           matmul_kernel,(.L_x_20 - matmul_kernel)
        .other          matmul_kernel,@"STO_CUDA_ENTRY STV_DEFAULT"
matmul_kernel:
.text.matmul_kernel:
[----:B------:R-:W0:Y:S01]  /*0000*/  LDC R1, c[0x0][0x37c] ;  /* 0x0000df00ff017b82 */ /* 0x000e220000000800 */
[----:B------:R-:W1:Y:S01]  /*0010*/  S2R R2, SR_TID.X ;  /* 0x0000000000027919 */ /* 0x000e620000002100 */
[----:B------:R-:W2:Y:S01]  /*0020*/  LDCU.64 UR28, c[0x0][0x358] ;  /* 0x00006b00ff1c77ac */ /* 0x000ea20008000a00 */
[----:B-1----:R-:W-:-:S13]  /*0030*/  ISETP.GE.U32.AND P0, PT, R2, 0x20, PT ;  /* 0x000000200200780c */ /* 0x002fda0003f06070 */
[----:B------:R-:W-:Y:S02]  /*0040*/  VOTEU.ANY UP0, P0 ;  /* 0x0000000000ff7886 */ /* 0x000fe40000000100 */
[----:B0-2---:R-:W-:Y:S05]  /*0050*/  BRA.U UP0, `(.L_x_0) ;  /* 0x0000000100b47547 */ /* 0x005fea000b800000 */
[----:B------:R-:W0:Y:S01]  /*0060*/  S2UR UR6, SR_CgaCtaId ;  /* 0x00000000000679c3 */ /* 0x000e220000008800 */
[----:B------:R-:W-:Y:S01]  /*0070*/  NOP ;  /* 0x0000000000007918 */ /* 0x000fe20000000000 */
[----:B------:R-:W-:Y:S02]  /*0080*/  UMOV UR4, 0x40 ;  /* 0x0000004000047882 */ /* 0x000fe40000000000 */
[----:B0-----:R-:W-:-:S09]  /*0090*/  ULEA UR4, UR6, UR4, 0x18 ;  /* 0x0000000406047291 */ /* 0x001fd2000f8ec0ff */
[----:B------:R-:W0:Y:S01]  /*00a0*/  LDS.U8 R0, [UR4] ;  /* 0x00000004ff007984 */ /* 0x000e220008000000 */
[----:B------:R-:W-:Y:S02]  /*00b0*/  UMOV UR4, 0x400 ;  /* 0x0000040000047882 */ /* 0x000fe40000000000 */
[----:B------:R-:W-:Y:S01]  /*00c0*/  ULEA UR4, UR6, UR4, 0x18 ;  /* 0x0000000406047291 */ /* 0x000fe2000f8ec0ff */
[----:B0-----:R-:W-:-:S13]  /*00d0*/  ISETP.NE.AND P0, PT, R0, RZ, PT ;  /* 0x000000ff0000720c */ /* 0x001fda0003f05270 */
[----:B------:R-:W-:Y:S05]  /*00e0*/  @P0 BRA `(.L_x_1) ;  /* 0x0000000000780947 */ /* 0x000fea0003800000 */
[----:B------:R-:W-:-:S13]  /*00f0*/  ELECT P0, URZ, PT ;  /* 0x0000000000ff782f */ /* 0x000fda0003800000 */
[----:B------:R-:W-:Y:S05]  /*0100*/  @!P0 BRA `(.L_x_2) ;  /* 0x0000000000808947 */ /* 0x000fea0003800000 */
[----:B------:R-:W-:Y:S01]  /*0110*/  UMOV UR5, 0x1 ;  /* 0x0000000100057882 */ /* 0x000fe20000000000 */
[----:B------:R-:W-:-:S04]  /*0120*/  IMAD.MOV.U32 R5, RZ, RZ, 0x1 ;  /* 0x00000001ff057424 */ /* 0x000fc800078e00ff */
[----:B------:R-:W-:Y:S04]  /*0130*/  DEPBAR.LE SB0, 0x36 ;  /* 0x00008d800000791a */ /* 0x000fe80000000000 */
[----:B------:R-:W0:Y:S02]  /*0140*/  UTCATOMSWS.FIND_AND_SET.ALIGN UP1, UR5, UR5 ;  /* 0x00000005000575e3 */ /* 0x000e240008020800 */
[----:B0-----:R-:W-:-:S04]  /*0150*/  PLOP3.LUT P0, PT, PT, PT, UP1, 0x80, 0x8 ;  /* 0x000000000008781c */ /* 0x001fc80003f0f018 */
[----:B------:R-:W-:-:S04]  /*0160*/  SEL R0, RZ, 0xffffffff, !P0 ;  /* 0xffffffffff007807 */ /* 0x000fc80004000000 */
[----:B------:R-:W-:Y:S01]  /*0170*/  ISETP.NE.AND P0, PT, R0, RZ, PT ;  /* 0x000000ff0000720c */ /* 0x000fe20003f05270 */
[----:B------:R-:W-:-:S12]  /*0180*/  IMAD.U32 R0, RZ, RZ, UR5 ;  /* 0x00000005ff007e24 */ /* 0x000fd8000f8e00ff */
[----:B------:R-:W-:Y:S05]  /*0190*/  @P0 BRA `(.L_x_3) ;  /* 0x0000000000240947 */ /* 0x000fea0003800000 */
.L_x_4:
[----:B------:R-:W-:Y:S05]  /*01a0*/  NANOSLEEP 0x64 ;  /* 0x000000640000795d */ /* 0x000fea0003800000 */
[----:B------:R-:W-:-:S05]  /*01b0*/  UMOV UR5, 0x1 ;  /* 0x0000000100057882 */ /* 0x000fca0000000000 */
[----:B------:R-:W-:Y:S04]  /*01c0*/  DEPBAR.LE SB0, 0x36 ;  /* 0x00008d800000791a */ /* 0x000fe80000000000 */
[----:B------:R-:W0:Y:S02]  /*01d0*/  UTCATOMSWS.FIND_AND_SET.ALIGN UP1, UR5, UR5 ;  /* 0x00000005000575e3 */ /* 0x000e240008020800 */
[----:B0-----:R-:W-:-:S04]  /*01e0*/  PLOP3.LUT P0, PT, PT, PT, UP1, 0x80, 0x8 ;  /* 0x000000000008781c */ /* 0x001fc80003f0f018 */
[----:B------:R-:W-:-:S04]  /*01f0*/  SEL R0, RZ, 0xffffffff, !P0 ;  /* 0xffffffffff007807 */ /* 0x000fc80004000000 */
[----:B------:R-:W-:Y:S01]  /*0200*/  ISETP.NE.AND P0, PT, R0, RZ, PT ;  /* 0x000000ff0000720c */ /* 0x000fe20003f05270 */
[----:B------:R-:W-:-:S12]  /*0210*/  IMAD.U32 R0, RZ, RZ, UR5 ;  /* 0x00000005ff007e24 */ /* 0x000fd8000f8e00ff */
[----:B------:R-:W-:Y:S05]  /*0220*/  @!P0 BRA `(.L_x_4) ;  /* 0xfffffffc00dc8947 */ /* 0x000fea000383ffff */
.L_x_3:
[C---:B------:R-:W-:Y:S01]  /*0230*/  VIADD R4, R0.reuse, 0x10 ;  /* 0x0000001000047836 */ /* 0x040fe20000000000 */
[----:B------:R-:W-:Y:S01]  /*0240*/  UMOV UR5, 0x50 ;  /* 0x0000005000057882 */ /* 0x000fe20000000000 */
[C---:B------:R-:W-:Y:S01]  /*0250*/  SHF.L.U32 R3, R5.reuse, R0, RZ ;  /* 0x0000000005037219 */ /* 0x040fe200000006ff */
[----:B------:R-:W-:Y:S01]  /*0260*/  ULEA UR5, UR6, UR5, 0x18 ;  /* 0x0000000506057291 */ /* 0x000fe2000f8ec0ff */
[----:B------:R-:W-:Y:S01]  /*0270*/  IMAD.SHL.U32 R0, R0, 0x20, RZ ;  /* 0x0000002000007824 */ /* 0x000fe200078e00ff */
[----:B------:R-:W-:-:S04]  /*0280*/  SHF.L.U32 R4, R5, R4, RZ ;  /* 0x0000000405047219 */ /* 0x000fc800000006ff */
[----:B------:R-:W-:-:S05]  /*0290*/  LOP3.LUT R3, R4, R3, RZ, 0xfc, !PT ;  /* 0x0000000304037212 */ /* 0x000fca00078efcff */
[----:B------:R0:W-:Y:S04]  /*02a0*/  ATOMS.OR RZ, [UR5], R3 ;  /* 0x00000003ffff798c */ /* 0x0001e8000b000005 */
[----:B------:R0:W-:Y:S01]  /*02b0*/  STS [UR4], R0 ;  /* 0x00000000ff007988 */ /* 0x0001e20008000804 */
[----:B------:R-:W-:Y:S05]  /*02c0*/  BRA `(.L_x_2) ;  /* 0x0000000000107947 */ /* 0x000fea0003800000 */
.L_x_1:
[----:B------:R-:W-:Y:S01]  /*02d0*/  IMAD.MOV.U32 R0, RZ, RZ, -0x1 ;  /* 0xffffffffff007424 */ /* 0x000fe200078e00ff */
[----:B------:R-:W-:-:S04]  /*02e0*/  MOV R4, 0x310 ;  /* 0x0000031000047802 */ /* 0x000fc80000000f00 */
[----:B------:R0:W-:Y:S03]  /*02f0*/  STS [UR4], R0 ;  /* 0x00000000ff007988 */ /* 0x0001e60008000804 */
[----:B0-----:R-:W-:Y:S05]  /*0300*/  CALL.REL.NOINC `($__internal_1_$__cuda_sm10x_tcgen05_guardrail_trap_phase_invalid_during_alloc) ;  /* 0x0000003c00887944 */ /* 0x001fea0003c00000 */
.L_x_2:
[----:B------:R-:W-:Y:S05]  /*0310*/  WARPSYNC.ALL ;  /* 0x0000000000007948 */ /* 0x000fea0003800000 */
[----:B------:R-:W-:Y:S01]  /*0320*/  NOP ;  /* 0x0000000000007918 */ /* 0x000fe20000000000 */
.L_x_0:
[----:B------:R-:W1:Y:S01]  /*0330*/  LDCU.64 UR10, c[0x0][0x398] ;  /* 0x00007300ff0a77ac */ /* 0x000e620008000a00 */
[----:B------:R-:W-:Y:S01]  /*0340*/  UMOV UR16, 0x400 ;  /* 0x0000040000107882 */ /* 0x000fe20000000000 */
[----:B------:R-:W2:Y:S01]  /*0350*/  LDCU.128 UR20, c[0x0][0x380] ;  /* 0x00007000ff1477ac */ /* 0x000ea20008000c00 */
[----:B-1----:R-:W-:-:S04]  /*0360*/  UIADD3 UR4, UPT, UPT, UR11, 0x3f, URZ ;  /* 0x0000003f0b047890 */ /* 0x002fc8000fffe0ff */
[----:B------:R-:W-:-:S04]  /*0370*/  USHF.R.S32.HI UR5, URZ, 0x1f, UR4 ;  /* 0x0000001fff057899 */ /* 0x000fc80008011404 */
[----:B------:R-:W-:-:S03]  /*0380*/  ULEA.HI UR5, UR5, UR4, URZ, 0x6 ;  /* 0x0000000405057291 */ /* 0x000fc6000f8f30ff */
[----:B------:R-:W-:Y:S01]  /*0390*/  S2UR UR4, SR_CTAID.X ;  /* 0x00000000000479c3 */ /* 0x000fe20000002500 */
[----:B------:R-:W-:-:S04]  /*03a0*/  USHF.R.S32.HI UR5, URZ, 0x6, UR5 ;  /* 0x00000006ff057899 */ /* 0x000fc80008011405 */
[----:B------:R-:W-:-:S06]  /*03b0*/  USHF.L.U32 UR6, UR5, 0x3, URZ ;  /* 0x0000000305067899 */ /* 0x000fcc00080006ff */
[----:B------:R-:W-:Y:S01]  /*03c0*/  IMAD.U32 R6, RZ, RZ, UR6 ;  /* 0x00000006ff067e24 */ /* 0x000fe2000f8e00ff */
[----:B------:R-:W1:Y:S02]  /*03d0*/  S2UR UR5, SR_CgaSize ;  /* 0x00000000000579c3 */ /* 0x000e640000008a00 */
[----:B-1----:R-:W-:-:S12]  /*03e0*/  UIMAD UR5, UR5, -0xa0, URZ ;  /* 0xffffff60050578a4 */ /* 0x002fd8000f8e02ff */
[----:B------:R-:W1:Y:S01]  /*03f0*/  LDCU UR5, c[0x0][UR5+0x2b0] ;  /* 0x00005600050577ac */ /* 0x000e620008000800 */
[-C--:B------:R-:W-:Y:S02]  /*0400*/  IABS R5, R6.reuse ;  /* 0x0000000600057213 */ /* 0x080fe40000000000 */
[----:B------:R-:W-:Y:S02]  /*0410*/  IABS R6, R6 ;  /* 0x0000000600067213 */ /* 0x000fe40000000000 */
[----:B0-----:R-:W0:Y:S01]  /*0420*/  I2F.RP R0, R5 ;  /* 0x0000000500007306 */ /* 0x001e220000209400 */
[----:B------:R-:W-:Y:S02]  /*0430*/  R2UR UR7, R5 ;  /* 0x00000000050772ca */ /* 0x000fe400000e0000 */
[----:B------:R-:W-:-:S05]  /*0440*/  I2FP.F32.U32 R4, UR4 ;  /* 0x0000000400047c45 */ /* 0x000fca0008201000 */
[----:B-1----:R-:W-:Y:S01]  /*0450*/  FMUL R4, R4, UR5 ;  /* 0x0000000504047c20 */ /* 0x002fe20008400000 */
[----:B0-----:R-:W0:Y:S08]  /*0460*/  MUFU.RCP R0, R0 ;  /* 0x0000000000007308 */ /* 0x001e300000001000 */
[----:B------:R-:W1:Y:S01]  /*0470*/  F2I.U32.TRUNC.NTZ R4, R4 ;  /* 0x0000000400047305 */ /* 0x000e62000020f000 */
[----:B0-----:R-:W-:-:S07]  /*0480*/  VIADD R3, R0, 0xffffffe ;  /* 0x0ffffffe00037836 */ /* 0x001fce0000000000 */
[----:B------:R-:W0:Y:S01]  /*0490*/  F2I.FTZ.U32.TRUNC.NTZ R3, R3 ;  /* 0x0000000300037305 */ /* 0x000e22000021f000 */
[----:B-1----:R-:W-:-:S04]  /*04a0*/  IABS R0, R4 ;  /* 0x0000000400007213 */ /* 0x002fc80000000000 */
[----:B------:R-:W-:Y:S01]  /*04b0*/  R2UR UR8, R0 ;  /* 0x00000000000872ca */ /* 0x000fe200000e0000 */
[----:B------:R-:W-:Y:S01]  /*04c0*/  IMAD.MOV R0, RZ, RZ, -R6 ;  /* 0x000000ffff007224 */ /* 0x000fe200078e0a06 */
[----:B0-----:R-:W-:-:S11]  /*04d0*/  R2UR UR5, R3 ;  /* 0x00000000030572ca */ /* 0x001fd600000e0000 */
[----:B------:R-:W-:Y:S02]  /*04e0*/  IMAD.U32 R3, RZ, RZ, UR8 ;  /* 0x00000008ff037e24 */ /* 0x000fe4000f8e00ff */
[----:B------:R-:W-:-:S04]  /*04f0*/  UIADD3 UR4, UPT, UPT, URZ, -UR5, URZ ;  /* 0x80000005ff047290 */ /* 0x000fc8000fffe0ff */
[----:B------:R-:W-:-:S03]  /*0500*/  UIMAD UR7, UR4, UR7, URZ ;  /* 0x00000007040772a4 */ /* 0x000fc6000f8e02ff */
[----:B------:R-:W-:Y:S02]  /*0510*/  UMOV UR4, URZ ;  /* 0x000000ff00047c82 */ /* 0x000fe40008000000 */
[----:B------:R-:W-:-:S04]  /*0520*/  UIMAD.WIDE.U32 UR4, UR5, UR7, UR4 ;  /* 0x00000007050472a5 */ /* 0x000fc8000f8e0004 */
[----:B------:R-:W-:-:S06]  /*0530*/  UIMAD.WIDE.U32 UR4, UR5, UR8, URZ ;  /* 0x00000008050472a5 */ /* 0x000fcc000f8e00ff */
[----:B------:R-:W-:Y:S01]  /*0540*/  IMAD R0, R0, UR5, R3 ;  /* 0x0000000500007c24 */ /* 0x000fe2000f8e0203 */
[----:B------:R-:W-:Y:S01]  /*0550*/  R2UR UR4, R4 ;  /* 0x00000000040472ca */ /* 0x000fe200000e0000 */
[----:B------:R-:W-:Y:S03]  /*0560*/  BAR.SYNC.DEFER_BLOCKING 0x0 ;  /* 0x0000000000007b1d */ /* 0x000fe60000010000 */
[----:B------:R-:W-:-:S09]  /*0570*/  ISETP.GT.U32.AND P0, PT, R5, R0, PT ;  /* 0x000000000500720c */ /* 0x000fd20003f04070 */
[----:B------:R-:W-:-:S04]  /*0580*/  ULOP3.LUT UR4, UR4, UR6, URZ, 0x3c, !UPT ;  /* 0x0000000604047292 */ /* 0x000fc8000f8e3cff */
[----:B------:R-:W-:Y:S01]  /*0590*/  VOTEU.ANY UP2, P0 ;  /* 0x0000000000ff7886 */ /* 0x000fe20000040100 */
[----:B------:R-:W-:-:S04]  /*05a0*/  PLOP3.LUT P0, PT, PT, PT, UP2, 0x80, 0x8 ;  /* 0x000000000008781c */ /* 0x000fc80003f0f028 */
[----:B------:R-:W-:Y:S02]  /*05b0*/  @!UP2 UIADD3 UR5, UPT, UPT, UR5, 0x1, URZ ;  /* 0x000000010505a890 */ /* 0x000fe4000fffe0ff */
[----:B------:R-:W-:Y:S02]  /*05c0*/  UISETP.GE.AND UP2, UPT, UR4, URZ, UPT ;  /* 0x000000ff0400728c */ /* 0x000fe4000bf46270 */
[----:B------:R-:W-:-:S05]  /*05d0*/  UIADD3 UR4, UPT, UPT, UR10, 0x7f, URZ ;  /* 0x0000007f0a047890 */ /* 0x000fca000fffe0ff */
[----:B------:R-:W-:-:S05]  /*05e0*/  @!P0 IMAD.IADD R0, R0, 0x1, -R5 ;  /* 0x0000000100008824 */ /* 0x000fca00078e0a05 */
[----:B------:R-:W-:-:S13]  /*05f0*/  ISETP.GE.U32.AND P0, PT, R0, R5, PT ;  /* 0x000000050000720c */ /* 0x000fda0003f06070 */
[----:B------:R-:W-:-:S05]  /*0600*/  VOTEU.ANY UP1, P0 ;  /* 0x0000000000ff7886 */ /* 0x000fca0000020100 */
[----:B------:R-:W-:Y:S02]  /*0610*/  @UP1 UIADD3 UR5, UPT, UPT, UR5, 0x1, URZ ;  /* 0x0000000105051890 */ /* 0x000fe4000fffe0ff */
[----:B------:R-:W-:-:S05]  /*0620*/  UISETP.NE.AND UP1, UPT, UR6, URZ, UPT ;  /* 0x000000ff0600728c */ /* 0x000fca000bf25270 */
[----:B------:R-:W-:Y:S01]  /*0630*/  UMOV UR7, UR5 ;  /* 0x0000000500077c82 */ /* 0x000fe20008000000 */
[----:B------:R-:W-:Y:S02]  /*0640*/  USHF.R.S32.HI UR5, URZ, 0x1f, UR4 ;  /* 0x0000001fff057899 */ /* 0x000fe40008011404 */
[----:B------:R-:W-:Y:S02]  /*0650*/  @!UP2 UIADD3 UR7, UPT, UPT, -UR7, URZ, URZ ;  /* 0x000000ff0707a290 */ /* 0x000fe4000fffe1ff */
[----:B------:R-:W-:Y:S02]  /*0660*/  ULEA.HI UR5, UR5, UR4, URZ, 0x7 ;  /* 0x0000000405057291 */ /* 0x000fe4000f8f38ff */
[----:B------:R-:W-:-:S04]  /*0670*/  @!UP1 ULOP3.LUT UR7, URZ, UR6, URZ, 0x33, !UPT ;  /* 0x00000006ff079292 */ /* 0x000fc8000f8e33ff */
[----:B------:R-:W-:Y:S02]  /*0680*/  USHF.L.U32 UR12, UR7, 0x3, URZ ;  /* 0x00000003070c7899 */ /* 0x000fe400080006ff */
[----:B------:R-:W-:Y:S02]  /*0690*/  IMAD R5, RZ, RZ, -UR7 ;  /* 0x80000007ff057e24 */ /* 0x000fe4000f8e02ff */
[----:B------:R-:W-:Y:S02]  /*06a0*/  ULEA.HI.SX32 UR5, UR5, -UR12, 0x19 ;  /* 0x8000000c05057291 */ /* 0x000fe4000f8fcaff */
[----:B------:R-:W-:Y:S02]  /*06b0*/  IMAD R11, R5, UR6, R4 ;  /* 0x00000006050b7c24 */ /* 0x000fe4000f8e0204 */
[----:B------:R-:W-:-:S03]  /*06c0*/  UISETP.LT.AND UP1, UPT, UR5, 0x8, UPT ;  /* 0x000000080500788c */ /* 0x000fc6000bf21270 */
[----:B------:R-:W-:Y:S01]  /*06d0*/  IABS R4, R11 ;  /* 0x0000000b00047213 */ /* 0x000fe20000000000 */
[----:B------:R-:W-:-:S03]  /*06e0*/  USEL UR8, UR5, 0x8, UP1 ;  /* 0x0000000805087887 */ /* 0x000fc60008800000 */
[----:B------:R-:W-:Y:S01]  /*06f0*/  R2UR UR7, R4 ;  /* 0x00000000040772ca */ /* 0x000fe200000e0000 */
[----:B------:R-:W-:Y:S02]  /*0700*/  IMAD.U32 R4, RZ, RZ, UR10 ;  /* 0x0000000aff047e24 */ /* 0x000fe4000f8e00ff */
[----:B------:R-:W-:-:S03]  /*0710*/  IMAD.U32 R6, RZ, RZ, UR8 ;  /* 0x00000008ff067e24 */ /* 0x000fc6000f8e00ff */
[----:B------:R-:W-:Y:S02]  /*0720*/  IABS R4, R4 ;  /* 0x0000000400047213 */ /* 0x000fe40000000000 */
[-C--:B------:R-:W-:Y:S02]  /*0730*/  IABS R7, R6.reuse ;  /* 0x0000000600077213 */ /* 0x080fe40000000000 */
[----:B------:R-:W-:Y:S02]  /*0740*/  IABS R6, R6 ;  /* 0x0000000600067213 */ /* 0x000fe40000000000 */
[----:B------:R-:W0:Y:S01]  /*0750*/  I2F.RP R0, R7 ;  /* 0x0000000700007306 */ /* 0x000e220000209400 */
[----:B------:R-:W-:-:S07]  /*0760*/  R2UR UR6, R7 ;  /* 0x00000000070672ca */ /* 0x000fce00000e0000 */
[----:B0-----:R-:W0:Y:S02]  /*0770*/  MUFU.RCP R0, R0 ;  /* 0x0000000000007308 */ /* 0x001e240000001000 */
[----:B0-----:R-:W-:Y:S02]  /*0780*/  VIADD R3, R0, 0xffffffe ;  /* 0x0ffffffe00037836 */ /* 0x001fe40000000000 */
[----:B------:R-:W-:-:S04]  /*0790*/  IMAD.MOV R0, RZ, RZ, -R6 ;  /* 0x000000ffff007224 */ /* 0x000fc800078e0a06 */
[----:B------:R-:W0:Y:S02]  /*07a0*/  F2I.FTZ.U32.TRUNC.NTZ R3, R3 ;  /* 0x0000000300037305 */ /* 0x000e24000021f000 */
[----:B0-----:R-:W-:Y:S01]  /*07b0*/  R2UR UR5, R3 ;  /* 0x00000000030572ca */ /* 0x001fe200000e0000 */
[----:B------:R-:W-:-:S12]  /*07c0*/  IMAD.U32 R3, RZ, RZ, UR7 ;  /* 0x00000007ff037e24 */ /* 0x000fd8000f8e00ff */
[----:B------:R-:W-:-:S04]  /*07d0*/  UIADD3 UR4, UPT, UPT, URZ, -UR5, URZ ;  /* 0x80000005ff047290 */ /* 0x000fc8000fffe0ff */
[----:B------:R-:W-:-:S03]  /*07e0*/  UIMAD UR6, UR4, UR6, URZ ;  /* 0x00000006040672a4 */ /* 0x000fc6000f8e02ff */
[----:B------:R-:W-:Y:S02]  /*07f0*/  UMOV UR4, URZ ;  /* 0x000000ff00047c82 */ /* 0x000fe40008000000 */
[----:B------:R-:W-:-:S04]  /*0800*/  UIMAD.WIDE.U32 UR4, UR5, UR6, UR4 ;  /* 0x00000006050472a5 */ /* 0x000fc8000f8e0004 */
[----:B------:R-:W-:Y:S01]  /*0810*/  UIMAD.WIDE.U32 UR4, UR5, UR7, URZ ;  /* 0x00000007050472a5 */ /* 0x000fe2000f8e00ff */
[----:B------:R-:W0:Y:S05]  /*0820*/  S2UR UR7, SR_CgaCtaId ;  /* 0x00000000000779c3 */ /* 0x000e2a0000008800 */
[----:B------:R-:W-:Y:S01]  /*0830*/  IMAD R0, R0, UR5, R3 ;  /* 0x0000000500007c24 */ /* 0x000fe2000f8e0203 */
[----:B------:R-:W-:Y:S01]  /*0840*/  R2UR UR4, R11 ;  /* 0x000000000b0472ca */ /* 0x000fe200000e0000 */
[----:B------:R-:W-:-:S03]  /*0850*/  IMAD.U32 R3, RZ, RZ, UR11 ;  /* 0x0000000bff037e24 */ /* 0x000fc6000f8e00ff */
[----:B------:R-:W-:Y:S02]  /*0860*/  ISETP.GT.U32.AND P0, PT, R7, R0, PT ;  /* 0x000000000700720c */ /* 0x000fe40003f04070 */
[----:B------:R-:W-:Y:S02]  /*0870*/  IABS R5, R3 ;  /* 0x0000000300057213 */ /* 0x000fe40000000000 */
[----:B------:R-:W1:Y:S05]  /*0880*/  I2F.RP R3, R4 ;  /* 0x0000000400037306 */ /* 0x000e6a0000209400 */
[----:B------:R-:W-:-:S03]  /*0890*/  ULOP3.LUT UR4, UR4, UR8, URZ, 0x3c, !UPT ;  /* 0x0000000804047292 */ /* 0x000fc6000f8e3cff */
[----:B------:R-:W3:Y:S01]  /*08a0*/  I2F.RP R10, R5 ;  /* 0x00000005000a7306 */ /* 0x000ee20000209400 */
[----:B------:R-:W-:Y:S01]  /*08b0*/  VOTEU.ANY UP2, P0 ;  /* 0x0000000000ff7886 */ /* 0x000fe20000040100 */
[----:B------:R-:W-:Y:S01]  /*08c0*/  PLOP3.LUT P0, PT, PT, PT, UP2, 0x80, 0x8 ;  /* 0x000000000008781c */ /* 0x000fe20003f0f028 */
[----:B0-----:R-:W-:-:S03]  /*08d0*/  ULEA UR16, UR7, UR16, 0x18 ;  /* 0x0000001007107291 */ /* 0x001fc6000f8ec0ff */
[----:B------:R-:W-:Y:S02]  /*08e0*/  @!UP2 UIADD3 UR5, UPT, UPT, UR5, 0x1, URZ ;  /* 0x000000010505a890 */ /* 0x000fe4000fffe0ff */
[----:B-1----:R-:W0:Y:S01]  /*08f0*/  MUFU.RCP R3, R3 ;  /* 0x0000000300037308 */ /* 0x002e220000001000 */
[----:B------:R-:W-:Y:S02]  /*0900*/  UISETP.GE.AND UP2, UPT, UR4, URZ, UPT ;  /* 0x000000ff0400728c */ /* 0x000fe4000bf46270 */
[----:B------:R-:W-:Y:S01]  /*0910*/  USHF.L.U32 UR4, UR7, 0x5, URZ ;  /* 0x0000000507047899 */ /* 0x000fe200080006ff */
[----:B------:R-:W1:Y:S03]  /*0920*/  LDS R27, [UR16] ;  /* 0x00000010ff1b7984 */ /* 0x000e660008000800 */
[----:B------:R-:W-:Y:S01]  /*0930*/  @!P0 IMAD.IADD R0, R0, 0x1, -R7 ;  /* 0x0000000100008824 */ /* 0x000fe200078e0a07 */
[----:B---3--:R-:W3:Y:S01]  /*0940*/  MUFU.RCP R10, R10 ;  /* 0x0000000a000a7308 */ /* 0x008ee20000001000 */
[----:B------:R-:W-:Y:S03]  /*0950*/  BAR.SYNC.DEFER_BLOCKING 0x0 ;  /* 0x0000000000007b1d */ /* 0x000fe60000010000 */
[----:B------:R-:W-:-:S02]  /*0960*/  ISETP.GE.U32.AND P0, PT, R0, R7, PT ;  /* 0x000000070000720c */ /* 0x000fc40003f06070 */
[----:B------:R-:W-:Y:S01]  /*0970*/  SHF.R.U32.HI R0, RZ, 0x5, R2 ;  /* 0x00000005ff007819 */ /* 0x000fe20000011602 */
[----:B0-----:R-:W-:-:S03]  /*0980*/  VIADD R6, R3, 0xffffffe ;  /* 0x0ffffffe03067836 */ /* 0x001fc60000000000 */
[----:B------:R-:W-:Y:S01]  /*0990*/  R2UR UR9, R0 ;  /* 0x00000000000972ca */ /* 0x000fe200000e0000 */
[----:B------:R0:W4:Y:S06]  /*09a0*/  F2I.FTZ.U32.TRUNC.NTZ R7, R6 ;  /* 0x0000000600077305 */ /* 0x00012c000021f000 */
[----:B------:R-:W-:Y:S01]  /*09b0*/  VOTEU.ANY UP1, P0 ;  /* 0x0000000000ff7886 */ /* 0x000fe20000020100 */
[----:B---3--:R-:W-:-:S04]  /*09c0*/  VIADD R8, R10, 0xffffffe ;  /* 0x0ffffffe0a087836 */ /* 0x008fc80000000000 */
[----:B------:R-:W-:Y:S01]  /*09d0*/  @UP1 UIADD3 UR5, UPT, UPT, UR5, 0x1, URZ ;  /* 0x0000000105051890 */ /* 0x000fe2000fffe0ff */
[----:B------:R-:W3:Y:S01]  /*09e0*/  F2I.FTZ.U32.TRUNC.NTZ R9, R8 ;  /* 0x0000000800097305 */ /* 0x000ee2000021f000 */
[----:B------:R-:W-:Y:S01]  /*09f0*/  UISETP.NE.AND UP1, UPT, UR8, URZ, UPT ;  /* 0x000000ff0800728c */ /* 0x000fe2000bf25270 */
[----:B0-----:R-:W-:Y:S02]  /*0a00*/  IMAD.MOV.U32 R6, RZ, RZ, RZ ;  /* 0x000000ffff067224 */ /* 0x001fe400078e00ff */
[----:B----4-:R-:W-:Y:S02]  /*0a10*/  IMAD.MOV R3, RZ, RZ, -R7 ;  /* 0x000000ffff037224 */ /* 0x010fe400078e0a07 */
[----:B------:R-:W-:Y:S01]  /*0a20*/  UMOV UR6, UR5 ;  /* 0x0000000500067c82 */ /* 0x000fe20008000000 */
[----:B------:R-:W-:Y:S02]  /*0a30*/  UIADD3 UR5, UPT, UPT, UR4, UR9, URZ ;  /* 0x0000000904057290 */ /* 0x000fe4000fffe0ff */
[----:B------:R-:W-:Y:S01]  /*0a40*/  @!UP2 UIADD3 UR6, UPT, UPT, -UR6, URZ, URZ ;  /* 0x000000ff0606a290 */ /* 0x000fe2000fffe1ff */
[----:B------:R-:W-:Y:S01]  /*0a50*/  IMAD R3, R3, R4, RZ ;  /* 0x0000000403037224 */ /* 0x000fe200078e02ff */
[----:B------:R-:W-:-:S02]  /*0a60*/  ULOP3.LUT UR4, UR4, 0x40, URZ, 0xc0, !UPT ;  /* 0x0000004004047892 */ /* 0x000fc4000f8ec0ff */
[----:B------:R-:W-:Y:S01]  /*0a70*/  @!UP1 ULOP3.LUT UR6, URZ, UR8, URZ, 0x33, !UPT ;  /* 0x00000008ff069292 */ /* 0x000fe2000f8e33ff */
[----:B------:R-:W-:-:S03]  /*0a80*/  IMAD.HI.U32 R6, R7, R3, R6 ;  /* 0x0000000307067227 */ /* 0x000fc600078e0006 */
[----:B------:R-:W-:Y:S01]  /*0a90*/  USHF.L.U32 UR30, UR6, 0x6, URZ ;  /* 0x00000006061e7899 */ /* 0x000fe200080006ff */
[----:B---3--:R-:W-:Y:S02]  /*0aa0*/  IMAD.MOV R8, RZ, RZ, -R9 ;  /* 0x000000ffff087224 */ /* 0x008fe400078e0a09 */
[----:B------:R-:W-:Y:S01]  /*0ab0*/  IMAD R0, RZ, RZ, -UR6 ;  /* 0x80000006ff007e24 */ /* 0x000fe2000f8e02ff */
[----:B------:R-:W-:Y:S01]  /*0ac0*/  ULOP3.LUT UR5, UR30, 0x23, UR5, 0xf8, !UPT ;  /* 0x000000231e057892 */ /* 0x000fe2000f8ef805 */
[----:B------:R-:W-:Y:S02]  /*0ad0*/  IMAD R3, R8, R5, RZ ;  /* 0x0000000508037224 */ /* 0x000fe400078e02ff */
[----:B------:R-:W-:Y:S01]  /*0ae0*/  IMAD R0, R0, UR8, R11 ;  /* 0x0000000800007c24 */ /* 0x000fe2000f8e020b */
[----:B------:R-:W-:Y:S01]  /*0af0*/  ULOP3.LUT UR6, UR5, 0x4, URZ, 0xfc, !UPT ;  /* 0x0000000405067892 */ /* 0x000fe2000f8efcff */
[----:B------:R-:W-:Y:S01]  /*0b00*/  IMAD.MOV.U32 R8, RZ, RZ, RZ ;  /* 0x000000ffff087224 */ /* 0x000fe200078e00ff */
[----:B------:R-:W-:-:S02]  /*0b10*/  ULOP3.LUT UR8, UR5, 0x8, URZ, 0xfc, !UPT ;  /* 0x0000000805087892 */ /* 0x000fc4000f8efcff */
[----:B------:R-:W-:Y:S01]  /*0b20*/  IMAD.U32 R7, RZ, RZ, UR5 ;  /* 0x00000005ff077e24 */ /* 0x000fe2000f8e00ff */
[----:B------:R-:W-:Y:S01]  /*0b30*/  ULOP3.LUT UR17, UR5, 0xc, URZ, 0xfc, !UPT ;  /* 0x0000000c05117892 */ /* 0x000fe2000f8efcff */
[----:B------:R-:W-:Y:S01]  /*0b40*/  VIADD R0, R0, UR12 ;  /* 0x0000000c00007c36 */ /* 0x000fe20008000000 */
[----:B------:R-:W-:Y:S01]  /*0b50*/  ULOP3.LUT UR18, UR5, 0x14, URZ, 0xfc, !UPT ;  /* 0x0000001405127892 */ /* 0x000fe2000f8efcff */
[----:B------:R-:W-:Y:S01]  /*0b60*/  IMAD.HI.U32 R8, R9, R3, R8 ;  /* 0x0000000309087227 */ /* 0x000fe200078e0008 */
[----:B------:R-:W-:Y:S01]  /*0b70*/  IABS R10, R7 ;  /* 0x00000007000a7213 */ /* 0x000fe20000000000 */
[----:B------:R-:W-:Y:S01]  /*0b80*/  ULOP3.LUT UR19, UR5, 0x18, URZ, 0xfc, !UPT ;  /* 0x0000001805137892 */ /* 0x000fe2000f8efcff */
[----:B------:R-:W-:Y:S01]  /*0b90*/  LOP3.LUT R3, R2, 0x3f, RZ, 0xc0, !PT ;  /* 0x0000003f02037812 */ /* 0x000fe200078ec0ff */
[----:B------:R-:W-:Y:S01]  /*0ba0*/  IMAD.U32 R7, RZ, RZ, UR6 ;  /* 0x00000006ff077e24 */ /* 0x000fe2000f8e00ff */
[----:B------:R-:W-:Y:S01]  /*0bb0*/  LEA R0, R0, UR4, 0x7 ;  /* 0x0000000400007c11 */ /* 0x000fe2000f8e38ff */
[----:B------:R-:W-:Y:S01]  /*0bc0*/  IMAD.U32 R9, RZ, RZ, UR8 ;  /* 0x00000008ff097e24 */ /* 0x000fe2000f8e00ff */
[----:B------:R-:W-:Y:S01]  /*0bd0*/  ULOP3.LUT UR4, UR5, 0x10, URZ, 0xfc, !UPT ;  /* 0x0000001005047892 */ /* 0x000fe2000f8efcff */
[----:B------:R-:W-:Y:S01]  /*0be0*/  IMAD.U32 R11, RZ, RZ, UR17 ;  /* 0x00000011ff0b7e24 */ /* 0x000fe2000f8e00ff */
[----:B------:R-:W-:Y:S01]  /*0bf0*/  IABS R12, R7 ;  /* 0x00000007000c7213 */ /* 0x000fe20000000000 */
[----:B------:R-:W-:Y:S01]  /*0c00*/  IMAD.IADD R0, R3, 0x1, R0 ;  /* 0x0000000103007824 */ /* 0x000fe200078e0200 */
[----:B------:R-:W-:Y:S01]  /*0c10*/  IABS R16, R9 ;  /* 0x0000000900107213 */ /* 0x000fe20000000000 */
[----:B------:R-:W-:Y:S01]  /*0c20*/  IMAD.HI.U32 R3, R8, R10, RZ ;  /* 0x0000000a08037227 */ /* 0x000fe200078e00ff */
[----:B------:R-:W-:Y:S01]  /*0c30*/  IABS R18, R11 ;  /* 0x0000000b00127213 */ /* 0x000fe20000000000 */
[----:B------:R-:W-:-:S02]  /*0c40*/  ULOP3.LUT UR24, UR5, 0x1c, URZ, 0xfc, !UPT ;  /* 0x0000001c05187892 */ /* 0x000fc4000f8efcff */
[C---:B------:R-:W-:Y:S01]  /*0c50*/  IMAD.HI.U32 R7, R8.reuse, R12, RZ ;  /* 0x0000000c08077227 */ /* 0x040fe200078e00ff */
[----:B------:R-:W0:Y:S03]  /*0c60*/  LDCU.128 UR12, c[0x0][0x3a0] ;  /* 0x00007400ff0c77ac */ /* 0x000e260008000c00 */
[----:B------:R-:W-:Y:S02]  /*0c70*/  IMAD.MOV R11, RZ, RZ, -R3 ;  /* 0x000000ffff0b7224 */ /* 0x000fe400078e0a03 */
[----:B------:R-:W-:-:S04]  /*0c80*/  IMAD.HI.U32 R3, R8, R16, RZ ;  /* 0x0000001008037227 */ /* 0x000fc800078e00ff */
[----:B------:R-:W-:Y:S02]  /*0c90*/  IMAD.MOV R7, RZ, RZ, -R7 ;  /* 0x000000ffff077224 */ /* 0x000fe400078e0a07 */
[----:B------:R-:W-:-:S04]  /*0ca0*/  IMAD.HI.U32 R9, R8, R18, RZ ;  /* 0x0000001208097227 */ /* 0x000fc800078e00ff */
[----:B------:R-:W-:Y:S02]  /*0cb0*/  IMAD.MOV R3, RZ, RZ, -R3 ;  /* 0x000000ffff037224 */ /* 0x000fe400078e0a03 */
[C---:B------:R-:W-:Y:S01]  /*0cc0*/  IMAD R12, R5.reuse, R7, R12 ;  /* 0x00000007050c7224 */ /* 0x040fe200078e020c */
[----:B0-----:R-:W-:Y:S01]  /*0cd0*/  UIADD3 UR31, UPT, UPT, UR12, 0x1f, URZ ;  /* 0x0000001f0c1f7890 */ /* 0x001fe2000fffe0ff */
[----:B------:R-:W-:Y:S02]  /*0ce0*/  IMAD.U32 R7, RZ, RZ, UR4 ;  /* 0x00000004ff077e24 */ /* 0x000fe4000f8e00ff */
[----:B------:R-:W-:Y:S01]  /*0cf0*/  IMAD.MOV R9, RZ, RZ, -R9 ;  /* 0x000000ffff097224 */ /* 0x000fe200078e0a09 */
[C---:B------:R-:W-:Y:S01]  /*0d00*/  ISETP.GT.U32.AND P3, PT, R5.reuse, R12, PT ;  /* 0x0000000c0500720c */ /* 0x040fe20003f64070 */
[C---:B------:R-:W-:Y:S01]  /*0d10*/  IMAD R16, R5.reuse, R3, R16 ;  /* 0x0000000305107224 */ /* 0x040fe200078e0210 */
[----:B------:R-:W-:Y:S01]  /*0d20*/  IABS R13, R7 ;  /* 0x00000007000d7213 */ /* 0x000fe20000000000 */
[----:B------:R-:W-:Y:S01]  /*0d30*/  IMAD.U32 R3, RZ, RZ, UR18 ;  /* 0x00000012ff037e24 */ /* 0x000fe2000f8e00ff */
[----:B------:R-:W-:Y:S01]  /*0d40*/  UISETP.GT.AND UP1, UPT, UR31, 0x1f, UPT ;  /* 0x0000001f1f00788c */ /* 0x000fe2000bf24270 */
[C---:B------:R-:W-:Y:S01]  /*0d50*/  IMAD R18, R5.reuse, R9, R18 ;  /* 0x0000000905127224 */ /* 0x040fe200078e0212 */
[C---:B------:R-:W-:Y:S01]  /*0d60*/  ISETP.GT.U32.AND P6, PT, R5.reuse, R16, PT ;  /* 0x000000100500720c */ /* 0x040fe20003fc4070 */
[C---:B------:R-:W-:Y:S01]  /*0d70*/  IMAD R10, R5.reuse, R11, R10 ;  /* 0x0000000b050a7224 */ /* 0x040fe200078e020a */
[----:B------:R-:W-:Y:S01]  /*0d80*/  IABS R20, R3 ;  /* 0x0000000300147213 */ /* 0x000fe20000000000 */
[----:B------:R-:W-:Y:S01]  /*0d90*/  IMAD.U32 R7, RZ, RZ, UR19 ;  /* 0x00000013ff077e24 */ /* 0x000fe2000f8e00ff */
[----:B------:R-:W-:Y:S01]  /*0da0*/  IABS R11, R0 ;  /* 0x00000000000b7213 */ /* 0x000fe20000000000 */
[----:B------:R-:W-:Y:S01]  /*0db0*/  IMAD.U32 R9, RZ, RZ, UR24 ;  /* 0x00000018ff097e24 */ /* 0x000fe2000f8e00ff */
[----:B------:R-:W-:Y:S01]  /*0dc0*/  ISETP.GT.U32.AND P0, PT, R5, R10, PT ;  /* 0x0000000a0500720c */ /* 0x000fe20003f04070 */
[----:B------:R-:W-:Y:S01]  /*0dd0*/  IMAD.HI.U32 R3, R8, R13, RZ ;  /* 0x0000000d08037227 */ /* 0x000fe200078e00ff */
[----:B------:R-:W-:-:S02]  /*0de0*/  IABS R22, R7 ;  /* 0x0000000700167213 */ /* 0x000fc40000000000 */
[----:B------:R-:W-:Y:S01]  /*0df0*/  IABS R26, R9 ;  /* 0x00000009001a7213 */ /* 0x000fe20000000000 */
[----:B------:R-:W-:Y:S01]  /*0e00*/  IMAD.HI.U32 R7, R8, R20, RZ ;  /* 0x0000001408077227 */ /* 0x000fe200078e00ff */
[----:B------:R-:W-:-:S03]  /*0e10*/  ISETP.GT.U32.AND P5, PT, R5, R18, PT ;  /* 0x000000120500720c */ /* 0x000fc60003fa4070 */
[----:B------:R-:W-:Y:S02]  /*0e20*/  IMAD.MOV R14, RZ, RZ, -R3 ;  /* 0x000000ffff0e7224 */ /* 0x000fe400078e0a03 */
[----:B------:R-:W-:-:S04]  /*0e30*/  IMAD.HI.U32 R9, R8, R26, RZ ;  /* 0x0000001a08097227 */ /* 0x000fc800078e00ff */
[----:B------:R-:W-:Y:S02]  /*0e40*/  IMAD.MOV R7, RZ, RZ, -R7 ;  /* 0x000000ffff077224 */ /* 0x000fe400078e0a07 */
[----:B------:R-:W-:-:S04]  /*0e50*/  IMAD.HI.U32 R6, R6, R11, RZ ;  /* 0x0000000b06067227 */ /* 0x000fc800078e00ff */
[----:B------:R-:W-:-:S04]  /*0e60*/  IMAD.HI.U32 R3, R8, R22, RZ ;  /* 0x0000001608037227 */ /* 0x000fc800078e00ff */
[C---:B------:R-:W-:Y:S02]  /*0e70*/  IMAD R8, R5.reuse, R14, R13 ;  /* 0x0000000e05087224 */ /* 0x040fe400078e020d */
[----:B------:R-:W-:Y:S02]  /*0e80*/  IMAD.MOV R9, RZ, RZ, -R9 ;  /* 0x000000ffff097224 */ /* 0x000fe400078e0a09 */
[C---:B------:R-:W-:Y:S01]  /*0e90*/  IMAD R20, R5.reuse, R7, R20 ;  /* 0x0000000705147224 */ /* 0x040fe200078e0214 */
[C---:B------:R-:W-:Y:S01]  /*0ea0*/  ISETP.GT.U32.AND P4, PT, R5.reuse, R8, PT ;  /* 0x000000080500720c */ /* 0x040fe20003f84070 */
[----:B------:R-:W-:Y:S02]  /*0eb0*/  IMAD.MOV R6, RZ, RZ, -R6 ;  /* 0x000000ffff067224 */ /* 0x000fe400078e0a06 */
[----:B------:R-:W-:Y:S02]  /*0ec0*/  IMAD R26, R5, R9, R26 ;  /* 0x00000009051a7224 */ /* 0x000fe400078e021a */
[----:B------:R-:W-:-:S02]  /*0ed0*/  IMAD R7, R4, R6, R11 ;  /* 0x0000000604077224 */ /* 0x000fc400078e020b */
[--C-:B------:R-:W-:Y:S01]  /*0ee0*/  @!P0 IMAD.IADD R10, R10, 0x1, -R5.reuse ;  /* 0x000000010a0a8824 */ /* 0x100fe200078e0a05 */
[C---:B------:R-:W-:Y:S01]  /*0ef0*/  ISETP.GT.U32.AND P0, PT, R5.reuse, R20, PT ;  /* 0x000000140500720c */ /* 0x040fe20003f04070 */
[--C-:B------:R-:W-:Y:S01]  /*0f00*/  @!P3 IMAD.IADD R12, R12, 0x1, -R5.reuse ;  /* 0x000000010c0cb824 */ /* 0x100fe200078e0a05 */
[C---:B------:R-:W-:Y:S01]  /*0f10*/  ISETP.GT.U32.AND P2, PT, R5.reuse, R26, PT ;  /* 0x0000001a0500720c */ /* 0x040fe20003f44070 */
[--C-:B------:R-:W-:Y:S01]  /*0f20*/  @!P6 IMAD.IADD R16, R16, 0x1, -R5.reuse ;  /* 0x000000011010e824 */ /* 0x100fe200078e0a05 */
[----:B------:R-:W-:Y:S01]  /*0f30*/  ISETP.GT.U32.AND P3, PT, R4, R7, PT ;  /* 0x000000070400720c */ /* 0x000fe20003f64070 */
[--C-:B------:R-:W-:Y:S01]  /*0f40*/  @!P4 IMAD.IADD R8, R8, 0x1, -R5.reuse ;  /* 0x000000010808c824 */ /* 0x100fe200078e0a05 */
[C---:B------:R-:W-:Y:S01]  /*0f50*/  ISETP.GT.U32.AND P6, PT, R5.reuse, R10, PT ;  /* 0x0000000a0500720c */ /* 0x040fe20003fc4070 */
[----:B------:R-:W-:Y:S01]  /*0f60*/  @!P5 IMAD.IADD R18, R18, 0x1, -R5 ;  /* 0x000000011212d824 */ /* 0x000fe200078e0a05 */
[C---:B------:R-:W-:Y:S01]  /*0f70*/  ISETP.GT.U32.AND P4, PT, R5.reuse, R16, PT ;  /* 0x000000100500720c */ /* 0x040fe20003f84070 */
[----:B------:R-:W-:Y:S01]  /*0f80*/  IMAD.MOV R3, RZ, RZ, -R3 ;  /* 0x000000ffff037224 */ /* 0x000fe200078e0a03 */
[----:B------:R-:W-:-:S03]  /*0f90*/  ISETP.GT.U32.AND P5, PT, R5, R12, PT ;  /* 0x0000000c0500720c */ /* 0x000fc60003fa4070 */
[--C-:B------:R-:W-:Y:S01]  /*0fa0*/  @!P0 IMAD.IADD R20, R20, 0x1, -R5.reuse ;  /* 0x0000000114148824 */ /* 0x100fe200078e0a05 */
[C---:B------:R-:W-:Y:S01]  /*0fb0*/  ISETP.GT.U32.AND P0, PT, R5.reuse, R18, PT ;  /* 0x000000120500720c */ /* 0x040fe20003f04070 */
[--C-:B------:R-:W-:Y:S01]  /*0fc0*/  @!P2 IMAD.IADD R26, R26, 0x1, -R5.reuse ;  /* 0x000000011a1aa824 */ /* 0x100fe200078e0a05 */
[----:B------:R-:W-:Y:S01]  /*0fd0*/  ISETP.GT.U32.AND P2, PT, R5, R8, PT ;  /* 0x000000080500720c */ /* 0x000fe20003f44070 */
[----:B------:R-:W-:Y:S01]  /*0fe0*/  @!P3 IMAD.IADD R7, R7, 0x1, -R4 ;  /* 0x000000010707b824 */ /* 0x000fe200078e0a04 */
[C---:B------:R-:W-:Y:S01]  /*0ff0*/  ISETP.GT.U32.AND P3, PT, R5.reuse, R20, PT ;  /* 0x000000140500720c */ /* 0x040fe20003f64070 */
[C---:B------:R-:W-:Y:S01]  /*1000*/  IMAD R22, R5.reuse, R3, R22 ;  /* 0x0000000305167224 */ /* 0x040fe200078e0216 */
[----:B------:R-:W-:Y:S01]  /*1010*/  SHF.R.U32.HI R3, RZ, 0x6, R2 ;  /* 0x00000006ff037819 */ /* 0x000fe20000011602 */
[--C-:B------:R-:W-:Y:S01]  /*1020*/  @!P4 IMAD.IADD R16, R16, 0x1, -R5.reuse ;  /* 0x000000011010c824 */ /* 0x100fe200078e0a05 */
[----:B------:R-:W-:Y:S01]  /*1030*/  ISETP.GT.U32.AND P4, PT, R4, R7, PT ;  /* 0x000000070400720c */ /* 0x000fe20003f84070 */
[--C-:B------:R-:W-:Y:S01]  /*1040*/  @!P5 IMAD.IADD R12, R12, 0x1, -R5.reuse ;  /* 0x000000010c0cd824 */ /* 0x100fe200078e0a05 */
[C---:B------:R-:W-:Y:S01]  /*1050*/  ISETP.GT.U32.AND P5, PT, R5.reuse, R26, PT ;  /* 0x0000001a0500720c */ /* 0x040fe20003fa4070 */
[--C-:B------:R-:W-:Y:S01]  /*1060*/  @!P6 IMAD.IADD R10, R10, 0x1, -R5.reuse ;  /* 0x000000010a0ae824 */ /* 0x100fe200078e0a05 */
[----:B------:R-:W-:Y:S01]  /*1070*/  ISETP.GT.U32.AND P1, PT, R5, R22, PT ;  /* 0x000000160500720c */ /* 0x000fe20003f24070 */
[----:B------:R-:W-:Y:S01]  /*1080*/  IMAD.MOV.U32 R14, RZ, RZ, R12 ;  /* 0x000000ffff0e7224 */ /* 0x000fe200078e000c */
[----:B------:R-:W-:Y:S01]  /*1090*/  SGXT.U32 R3, R3, 0x1 ;  /* 0x000000010303781a */ /* 0x000fe20000000000 */
[--C-:B------:R-:W-:Y:S01]  /*10a0*/  @!P2 IMAD.IADD R8, R8, 0x1, -R5.reuse ;  /* 0x000000010808a824 */ /* 0x100fe200078e0a05 */
[----:B------:R-:W-:Y:S01]  /*10b0*/  ISETP.LE.AND P2, PT, RZ, UR5, PT ;  /* 0x00000005ff007c0c */ /* 0x000fe2000bf43270 */
[--C-:B------:R-:W-:Y:S01]  /*10c0*/  @!P3 IMAD.IADD R20, R20, 0x1, -R5.reuse ;  /* 0x000000011414b824 */ /* 0x100fe200078e0a05 */
[----:B------:R-:W-:Y:S01]  /*10d0*/  ISETP.LE.AND P3, PT, RZ, UR6, PT ;  /* 0x00000006ff007c0c */ /* 0x000fe2000bf63270 */
[--C-:B------:R-:W-:Y:S01]  /*10e0*/  @!P0 IMAD.IADD R18, R18, 0x1, -R5.reuse ;  /* 0x0000000112128824 */ /* 0x100fe200078e0a05 */
[----:B------:R-:W-:Y:S01]  /*10f0*/  LOP3.LUT R6, R3, 0xa, RZ, 0xfc, !PT ;  /* 0x0000000a03067812 */ /* 0x000fe200078efcff */
[----:B------:R-:W-:Y:S01]  /*1100*/  @!P4 IMAD.IADD R7, R7, 0x1, -R4 ;  /* 0x000000010707c824 */ /* 0x000fe200078e0a04 */
[----:B------:R-:W-:Y:S01]  /*1110*/  ISETP.LE.AND P4, PT, RZ, UR17, PT ;  /* 0x00000011ff007c0c */ /* 0x000fe2000bf83270 */
[--C-:B------:R-:W-:Y:S01]  /*1120*/  @!P5 IMAD.IADD R26, R26, 0x1, -R5.reuse ;  /* 0x000000011a1ad824 */ /* 0x100fe200078e0a05 */
[----:B------:R-:W-:Y:S01]  /*1130*/  ISETP.LE.AND P5, PT, RZ, UR8, PT ;  /* 0x00000008ff007c0c */ /* 0x000fe2000bfa3270 */
[----:B------:R-:W-:Y:S01]  /*1140*/  @!P1 IMAD.IADD R22, R22, 0x1, -R5 ;  /* 0x0000000116169824 */ /* 0x000fe200078e0a05 */
[----:B------:R-:W-:Y:S01]  /*1150*/  PLOP3.LUT P0, PT, PT, PT, UP1, 0x80, 0x8 ;  /* 0x000000000008781c */ /* 0x000fe20003f0f018 */
[----:B------:R-:W-:Y:S01]  /*1160*/  IMAD R23, R3, UR14, RZ ;  /* 0x0000000e03177c24 */ /* 0x000fe2000f8e02ff */
[----:B------:R-:W-:Y:S01]  /*1170*/  LOP3.LUT R4, R2, 0x1f, RZ, 0xc0, !PT ;  /* 0x0000001f02047812 */ /* 0x000fe200078ec0ff */
[----:B------:R-:W-:Y:S01]  /*1180*/  @!P2 IMAD.MOV R10, RZ, RZ, -R10 ;  /* 0x000000ffff0aa224 */ /* 0x000fe200078e0a0a */
[----:B------:R-:W-:Y:S01]  /*1190*/  ISETP.GE.AND P2, PT, R0, RZ, PT ;  /* 0x000000ff0000720c */ /* 0x000fe20003f46270 */
[----:B------:R-:W-:Y:S01]  /*11a0*/  @!P3 IMAD.MOV R14, RZ, RZ, -R14 ;  /* 0x000000ffff0eb224 */ /* 0x000fe200078e0a0e */
[----:B------:R-:W-:Y:S01]  /*11b0*/  ISETP.LE.AND P3, PT, RZ, UR4, PT ;  /* 0x00000004ff007c0c */ /* 0x000fe2000bf63270 */
[----:B------:R-:W-:Y:S01]  /*11c0*/  IMAD R11, R4, UR15, RZ ;  /* 0x0000000f040b7c24 */ /* 0x000fe2000f8e02ff */
[----:B------:R-:W-:Y:S01]  /*11d0*/  ISETP.GT.U32.AND P6, PT, R5, R22, PT ;  /* 0x000000160500720c */ /* 0x000fe20003fc4070 */
[----:B------:R-:W-:Y:S01]  /*11e0*/  @!P4 IMAD.MOV R18, RZ, RZ, -R18 ;  /* 0x000000ffff12c224 */ /* 0x000fe200078e0a12 */
[----:B------:R-:W-:Y:S01]  /*11f0*/  ISETP.LT.AND P0, PT, R6, UR12, P0 ;  /* 0x0000000c06007c0c */ /* 0x000fe20008701270 */
[----:B------:R-:W-:Y:S01]  /*1200*/  IMAD.MOV.U32 R6, RZ, RZ, R8 ;  /* 0x000000ffff067224 */ /* 0x000fe200078e0008 */
[----:B------:R-:W-:Y:S01]  /*1210*/  ISETP.LE.AND P4, PT, RZ, UR18, PT ;  /* 0x00000012ff007c0c */ /* 0x000fe2000bf83270 */
[----:B------:R-:W-:Y:S01]  /*1220*/  @!P5 IMAD.MOV R16, RZ, RZ, -R16 ;  /* 0x000000ffff10d224 */ /* 0x000fe200078e0a10 */
[----:B------:R-:W-:Y:S01]  /*1230*/  ISETP.NE.AND P5, PT, RZ, UR10, PT ;  /* 0x0000000aff007c0c */ /* 0x000fe2000bfa5270 */
[----:B------:R-:W-:Y:S01]  /*1240*/  IMAD.U32 R4, RZ, RZ, UR14 ;  /* 0x0000000eff047e24 */ /* 0x000fe2000f8e00ff */
[----:B------:R-:W-:Y:S01]  /*1250*/  LOP3.LUT R9, R3, 0x8, RZ, 0xfc, !PT ;  /* 0x0000000803097812 */ /* 0x000fe200078efcff */
[----:B------:R-:W-:Y:S01]  /*1260*/  @!P2 IMAD.MOV R7, RZ, RZ, -R7 ;  /* 0x000000ffff07a224 */ /* 0x000fe200078e0a07 */
[----:B------:R-:W-:Y:S01]  /*1270*/  ISETP.LE.AND P2, PT, RZ, UR19, PT ;  /* 0x00000013ff007c0c */ /* 0x000fe2000bf43270 */
[----:B------:R-:W-:Y:S01]  /*1280*/  @!P3 IMAD.MOV R6, RZ, RZ, -R6 ;  /* 0x000000ffff06b224 */ /* 0x000fe200078e0a06 */
[----:B------:R-:W-:Y:S01]  /*1290*/  ISETP.LE.AND P3, PT, RZ, UR24, PT ;  /* 0x00000018ff007c0c */ /* 0x000fe2000bf63270 */
[----:B------:R-:W-:Y:S01]  /*12a0*/  @!P6 IMAD.IADD R22, R22, 0x1, -R5 ;  /* 0x000000011616e824 */ /* 0x000fe200078e0a05 */
[----:B------:R-:W-:Y:S01]  /*12b0*/  ISETP.NE.AND P6, PT, RZ, UR11, PT ;  /* 0x0000000bff007c0c */ /* 0x000fe2000bfc5270 */
[C---:B------:R-:W-:Y:S01]  /*12c0*/  IMAD R21, R4.reuse, 0x2, R23 ;  /* 0x0000000204157824 */ /* 0x040fe200078e0217 */
[----:B------:R-:W-:Y:S01]  /*12d0*/  LOP3.LUT R5, RZ, UR11, RZ, 0x33, !PT ;  /* 0x0000000bff057c12 */ /* 0x000fe2000f8e33ff */
[----:B------:R-:W-:Y:S01]  /*12e0*/  IMAD.MOV.U32 R24, RZ, RZ, R22 ;  /* 0x000000ffff187224 */ /* 0x000fe200078e0016 */
[----:B------:R-:W-:Y:S01]  /*12f0*/  PLOP3.LUT P1, PT, PT, PT, UP1, 0x80, 0x8 ;  /* 0x000000000008781c */ /* 0x000fe20003f2f018 */
[C---:B------:R-:W-:Y:S01]  /*1300*/  IMAD R22, R4.reuse, 0x2, R21 ;  /* 0x0000000204167824 */ /* 0x040fe200078e0215 */
[----:B------:R-:W-:Y:S01]  /*1310*/  @!P5 LOP3.LUT R7, RZ, UR10, RZ, 0x33, !PT ;  /* 0x0000000aff07dc12 */ /* 0x000fe2000f8e33ff */
[----:B------:R-:W-:Y:S01]  /*1320*/  @!P4 IMAD.MOV R20, RZ, RZ, -R20 ;  /* 0x000000ffff14c224 */ /* 0x000fe200078e0a14 */
[C---:B------:R-:W-:Y:S01]  /*1330*/  SEL R15, R5.reuse, R16, !P6 ;  /* 0x00000010050f7207 */ /* 0x040fe20007000000 */
[----:B------:R-:W-:Y:S01]  /*1340*/  @!P2 IMAD.MOV R24, RZ, RZ, -R24 ;  /* 0x000000ffff18a224 */ /* 0x000fe200078e0a18 */
[C---:B------:R-:W-:Y:S01]  /*1350*/  SEL R17, R5.reuse, R18, !P6 ;  /* 0x0000001205117207 */ /* 0x040fe20007000000 */
[----:B------:R-:W-:Y:S01]  /*1360*/  @!P3 IMAD.MOV R26, RZ, RZ, -R26 ;  /* 0x000000ffff1ab224 */ /* 0x000fe200078e0a1a */
[----:B------:R-:W-:Y:S01]  /*1370*/  SEL R16, R5, R20, !P6 ;  /* 0x0000001405107207 */ /* 0x000fe20007000000 */
[C---:B------:R-:W-:Y:S01]  /*1380*/  IMAD R25, R4.reuse, 0x2, R22 ;  /* 0x0000000204197824 */ /* 0x040fe200078e0216 */
[----:B--2---:R-:W-:Y:S01]  /*1390*/  LEA R12, P5, R11, UR22, 0x1 ;  /* 0x000000160b0c7c11 */ /* 0x004fe2000f8a08ff */
[----:B------:R-:W-:Y:S01]  /*13a0*/  IMAD R8, R7, UR13, RZ ;  /* 0x0000000d07087c24 */ /* 0x000fe2000f8e02ff */
[C---:B------:R-:W-:Y:S01]  /*13b0*/  SEL R13, R5.reuse, R10, !P6 ;  /* 0x0000000a050d7207 */ /* 0x040fe20007000000 */
[----:B------:R-:W-:Y:S01]  /*13c0*/  USHF.L.U32 UR4, UR9, 0x15, URZ ;  /* 0x0000001509047899 */ /* 0x000fe200080006ff */
[C---:B------:R-:W-:Y:S01]  /*13d0*/  SEL R14, R5.reuse, R14, !P6 ;  /* 0x0000000e050e7207 */ /* 0x040fe20007000000 */
[----:B------:R-:W-:Y:S01]  /*13e0*/  UMOV UR6, 0x1 ;  /* 0x0000000100067882 */ /* 0x000fe20000000000 */
[C---:B------:R-:W-:Y:S01]  /*13f0*/  SEL R19, R5.reuse, R6, !P6 ;  /* 0x0000000605137207 */ /* 0x040fe20007000000 */
[----:B------:R-:W-:Y:S01]  /*1400*/  UIADD3 UR17, UPT, UPT, UR16, 0x3000, URZ ;  /* 0x0000300010117890 */ /* 0x000fe2000fffe0ff */
[C---:B------:R-:W-:Y:S01]  /*1410*/  SEL R18, R5.reuse, R24, !P6 ;  /* 0x0000001805127207 */ /* 0x040fe20007000000 */
[----:B------:R-:W-:Y:S01]  /*1420*/  ULOP3.LUT UR4, UR4, 0x600000, URZ, 0xc0, !UPT ;  /* 0x0060000004047892 */ /* 0x000fe2000f8ec0ff */
[----:B------:R-:W-:Y:S01]  /*1430*/  SEL R20, R5, R26, !P6 ;  /* 0x0000001a05147207 */ /* 0x000fe20007000000 */
[----:B------:R-:W-:Y:S01]  /*1440*/  IMAD R5, R4, 0x2, R25 ;  /* 0x0000000204057824 */ /* 0x000fe200078e0219 */
[----:B------:R-:W-:Y:S01]  /*1450*/  ISETP.LT.AND P1, PT, R9, UR12, P1 ;  /* 0x0000000c09007c0c */ /* 0x000fe20008f21270 */
[----:B------:R-:W-:Y:S01]  /*1460*/  IMAD.SHL.U32 R9, R8, 0x2, RZ ;  /* 0x0000000208097824 */ /* 0x000fe200078e00ff */
[----:B------:R-:W-:Y:S01]  /*1470*/  LEA.HI.X.SX32 R10, R11, UR23, 0x1, P5 ;  /* 0x000000170b0a7c11 */ /* 0x000fe2000a8f0eff */
[----:B------:R-:W-:Y:S01]  /*1480*/  IMAD R11, R4, 0x2, R5 ;  /* 0x00000002040b7824 */ /* 0x000fe200078e0205 */
[----:B-1----:R-:W-:-:S02]  /*1490*/  R2UR UR13, R27 ;  /* 0x000000001b0d72ca */ /* 0x002fc400000e0000 */
[----:B------:R-:W-:Y:S01]  /*14a0*/  LOP3.LUT P6, RZ, R2, 0x7f, RZ, 0xc0, !PT ;  /* 0x0000007f02ff7812 */ /* 0x000fe200078cc0ff */
[C---:B------:R-:W-:Y:S01]  /*14b0*/  IMAD R29, R4.reuse, 0x2, R11 ;  /* 0x00000002041d7824 */ /* 0x040fe200078e020b */
[----:B------:R-:W-:Y:S02]  /*14c0*/  IADD3 R28, P2, PT, R9, UR20, RZ ;  /* 0x00000014091c7c10 */ /* 0x000fe4000ff5e0ff */
[----:B------:R-:W-:Y:S01]  /*14d0*/  P2R R6, PR, RZ, 0x40 ;  /* 0x00000040ff067803 */ /* 0x000fe20000000000 */
[----:B------:R-:W-:Y:S01]  /*14e0*/  IMAD R31, R4, 0x4, R29 ;  /* 0x00000004041f7824 */ /* 0x000fe200078e021d */
[----:B------:R-:W-:Y:S02]  /*14f0*/  LEA.HI.X.SX32 R24, R8, UR21, 0x1, P2 ;  /* 0x0000001508187c11 */ /* 0x000fe400090f0eff */
[----:B------:R-:W-:Y:S02]  /*1500*/  PLOP3.LUT P3, PT, PT, PT, UP1, 0x80, 0x8 ;  /* 0x000000000008781c */ /* 0x000fe40003f6f018 */
[----:B------:R-:W-:-:S02]  /*1510*/  LEA R6, P4, R5, R28, 0x1 ;  /* 0x0000001c05067211 */ /* 0x000fc400078808ff */
[C---:B------:R-:W-:Y:S02]  /*1520*/  LOP3.LUT R34, R3.reuse, 0x10, RZ, 0xfc, !PT ;  /* 0x0000001003227812 */ /* 0x040fe400078efcff */
[C---:B------:R-:W-:Y:S02]  /*1530*/  LOP3.LUT R30, R3.reuse, 0xc, RZ, 0xfc, !PT ;  /* 0x0000000c031e7812 */ /* 0x040fe400078efcff */
[----:B------:R-:W-:Y:S01]  /*1540*/  LOP3.LUT R35, R3, 0x12, RZ, 0xfc, !PT ;  /* 0x0000001203237812 */ /* 0x000fe200078efcff */
[----:B------:R-:W-:Y:S06]  /*1550*/  BRA.U UP0, `(.L_x_5) ;  /* 0x0000000100187547 */ /* 0x000fec000b800000 */
[----:B------:R-:W-:Y:S01]  /*1560*/  ELECT P2, URZ, PT ;  /* 0x0000000000ff782f */ /* 0x000fe20003840000 */
[----:B------:R-:W-:Y:S01]  /*1570*/  IMAD.MOV.U32 R26, RZ, RZ, 0x1 ;  /* 0x00000001ff1a7424 */ /* 0x000fe200078e00ff */
[----:B------:R-:W-:Y:S01]  /*1580*/  UMOV UR5, 0x40 ;  /* 0x0000004000057882 */ /* 0x000fe20000000000 */
[----:B------:R-:W-:Y:S01]  /*1590*/  UVIRTCOUNT.DEALLOC.SMPOOL 0x80 ;  /* 0x000000800000784c */ /* 0x000fe20000000000 */
[----:B------:R-:W-:-:S09]  /*15a0*/  ULEA UR5, UR7, UR5, 0x18 ;  /* 0x0000000507057291 */ /* 0x000fd2000f8ec0ff */
[----:B------:R0:W-:Y:S03]  /*15b0*/  @P2 STS.U8 [UR5], R26 ;  /* 0x0000001aff002988 */ /* 0x0001e60008000005 */
.L_x_5:
[----:B------:R-:W-:Y:S01]  /*15c0*/  UIADD3 UR15, UPT, UPT, UR13, UR4, URZ ;  /* 0x000000040d0f7290 */ /* 0x000fe2000fffe0ff */
[C---:B0-----:R-:W-:Y:S01]  /*15d0*/  LEA R26, P2, R11.reuse, R28, 0x1 ;  /* 0x0000001c0b1a7211 */ /* 0x041fe200078408ff */
[----:B------:R-:W-:Y:S01]  /*15e0*/  VOTEU.ALL UP2, P6 ;  /* 0x0000000000ff7886 */ /* 0x000fe20003040000 */
[----:B------:R-:W-:Y:S01]  /*15f0*/  VOTEU.ALL UP3, P6 ;  /* 0x0000000000ff7886 */ /* 0x000fe20003060000 */
[----:B------:R-:W-:Y:S01]  /*1600*/  PRMT R55, RZ, 0x7610, R55 ;  /* 0x00007610ff377816 */ /* 0x000fe20000000037 */
[----:B------:R-:W0:Y:S01]  /*1610*/  LDCU.64 UR10, c[0x0][0x380] ;  /* 0x00007000ff0a77ac */ /* 0x000e220008000a00 */
[----:B------:R-:W-:Y:S01]  /*1620*/  LEA.HI.X.SX32 R27, R11, R24, 0x1, P2 ;  /* 0x000000180b1b7211 */ /* 0x000fe200010f0eff */
[----:B------:R-:W-:-:S04]  /*1630*/  @!UP2 UIADD3 UR4, UPT, UPT, -UR6, 0x100000, URZ ;  /* 0x001000000604a890 */ /* 0x000fc8000fffe1ff */
[----:B------:R-:W-:Y:S02]  /*1640*/  @!UP2 USHF.L.U32 UR5, UR4, 0xb, URZ ;  /* 0x0000000b0405a899 */ /* 0x000fe400080006ff */
[----:B------:R-:W-:Y:S01]  /*1650*/  @!UP2 USHF.L.U32 UR4, UR4, 0x1, URZ ;  /* 0x000000010404a899 */ /* 0x000fe200080006ff */
[----:B------:R-:W-:Y:S01]  /*1660*/  STTM.16dp32bit_t0_t15.x16 tmem[UR15], RZ ;  /* 0x000000ff000079ed */ /* 0x000fe20008a0000f */
[----:B------:R-:W-:Y:S01]  /*1670*/  STTM.16dp32bit_t16_t31.x16 tmem[UR15+0x10], RZ ;  /* 0x000010ff000079ed */ /* 0x000fe20008a2000f */
[----:B------:R-:W1:Y:S02]  /*1680*/  FENCE.VIEW.ASYNC.T ;  /* 0x00000000000073c6 */ /* 0x000e640000000200 */
[----:B-1----:R-:W-:Y:S01]  /*1690*/  BAR.SYNC.DEFER_BLOCKING 0x0 ;  /* 0x0000000000007b1d */ /* 0x002fe20000010000 */
[----:B------:R-:W-:Y:S02]  /*16a0*/  PLOP3.LUT P2, PT, PT, PT, UP1, 0x80, 0x8 ;  /* 0x000000000008781c */ /* 0x000fe40003f4f018 */
[----:B------:R-:W-:-:S02]  /*16b0*/  PRMT R63, RZ, 0x7610, R63 ;  /* 0x00007610ff3f7816 */ /* 0x000fc4000000003f */
[----:B------:R-:W-:Y:S02]  /*16c0*/  LEA.HI.X.SX32 R7, R5, R24, 0x1, P4 ;  /* 0x0000001805077211 */ /* 0x000fe400020f0eff */
[----:B------:R-:W-:Y:S02]  /*16d0*/  ISETP.LT.AND P3, PT, R34, UR12, P3 ;  /* 0x0000000c22007c0c */ /* 0x000fe40009f61270 */
[----:B------:R-:W-:Y:S02]  /*16e0*/  ISETP.LT.AND P2, PT, R30, UR12, P2 ;  /* 0x0000000c1e007c0c */ /* 0x000fe40009741270 */
[----:B------:R-:W-:Y:S02]  /*16f0*/  LEA R32, P4, R31, R28, 0x1 ;  /* 0x0000001c1f207211 */ /* 0x000fe400078808ff */
[----:B------:R-:W-:Y:S01]  /*1700*/  PRMT R57, RZ, 0x7610, R57 ;  /* 0x00007610ff397816 */ /* 0x000fe20000000039 */
[----:B------:R-:W1:Y:S02]  /*1710*/  FENCE.VIEW.ASYNC.S ;  /* 0x00000000000073c6 */ /* 0x000e640000000000 */
[----:B-1----:R1:W2:Y:S02]  /*1720*/  @!UP3 SYNCS.EXCH.64 URZ, [UR17], UR4 ;  /* 0x0000000411ffb5b2 */ /* 0x0022a40008000100 */
[----:B--2---:R-:W-:Y:S01]  /*1730*/  BAR.SYNC.DEFER_BLOCKING 0x0 ;  /* 0x0000000000007b1d */ /* 0x004fe20000010000 */
[----:B------:R-:W-:Y:S01]  /*1740*/  LOP3.LUT R5, R3, 0x14, RZ, 0xfc, !PT ;  /* 0x0000001403057812 */ /* 0x000fe200078efcff */
[----:B------:R-:W-:Y:S01]  /*1750*/  IMAD R11, R4, 0x2, R31 ;  /* 0x00000002040b7824 */ /* 0x000fe200078e021f */
[----:B------:R-:W-:-:S02]  /*1760*/  LEA.HI.X.SX32 R33, R31, R24, 0x1, P4 ;  /* 0x000000181f217211 */ /* 0x000fc400020f0eff */
[----:B------:R-:W-:Y:S02]  /*1770*/  PLOP3.LUT P4, PT, PT, PT, UP1, 0x80, 0x8 ;  /* 0x000000000008781c */ /* 0x000fe40003f8f018 */
[----:B------:R-:W-:Y:S02]  /*1780*/  PRMT R45, RZ, 0x7610, R45 ;  /* 0x00007610ff2d7816 */ /* 0x000fe4000000002d */
[----:B------:R-:W-:Y:S02]  /*1790*/  ISETP.LT.AND P4, PT, R35, UR12, P4 ;  /* 0x0000000c23007c0c */ /* 0x000fe4000a781270 */
[----:B------:R-:W-:Y:S01]  /*17a0*/  LOP3.LUT R35, R3, 0x2, RZ, 0xfc, !PT ;  /* 0x0000000203237812 */ /* 0x000fe200078efcff */
[----:B-1----:R-:W1:Y:S01]  /*17b0*/  LDCU UR4, c[0x0][0x3b0] ;  /* 0x00007600ff0477ac */ /* 0x002e620008000800 */
[----:B------:R2:W3:Y:S01]  /*17c0*/  @P1 LDG.E.U16 R55, desc[UR28][R6.64] ;  /* 0x0000001c06371981 */ /* 0x0004e2000c1e1500 */
[----:B------:R-:W-:-:S03]  /*17d0*/  LEA R30, P1, R29, R28, 0x1 ;  /* 0x0000001c1d1e7211 */ /* 0x000fc600078208ff */
[----:B------:R4:W5:Y:S01]  /*17e0*/  @P0 LDG.E.U16 R63, desc[UR28][R26.64] ;  /* 0x0000001c1a3f0981 */ /* 0x000962000c1e1500 */
[----:B------:R-:W-:Y:S02]  /*17f0*/  PLOP3.LUT P0, PT, PT, PT, UP1, 0x80, 0x8 ;  /* 0x000000000008781c */ /* 0x000fe40003f0f018 */
[----:B------:R-:W-:Y:S01]  /*1800*/  LEA.HI.X.SX32 R31, R29, R24, 0x1, P1 ;  /* 0x000000181d1f7211 */ /* 0x000fe200008f0eff */
[----:B------:R-:W5:Y:S01]  /*1810*/  @P3 LDG.E.U16 R57, desc[UR28][R32.64] ;  /* 0x0000001c20393981 */ /* 0x000f62000c1e1500 */
[----:B------:R-:W-:Y:S01]  /*1820*/  ISETP.LT.AND P0, PT, R5, UR12, P0 ;  /* 0x0000000c05007c0c */ /* 0x000fe20008701270 */
[----:B------:R-:W-:Y:S01]  /*1830*/  IMAD R5, R4, 0x2, R11 ;  /* 0x0000000204057824 */ /* 0x000fe200078e020b */
[----:B------:R-:W-:Y:S01]  /*1840*/  PLOP3.LUT P3, PT, PT, PT, UP1, 0x80, 0x8 ;  /* 0x000000000008781c */ /* 0x000fe20003f6f018 */
[----:B------:R0:W5:Y:S01]  /*1850*/  @P2 LDG.E.U16 R45, desc[UR28][R30.64] ;  /* 0x0000001c1e2d2981 */ /* 0x000162000c1e1500 */
[-C--:B------:R-:W-:Y:S02]  /*1860*/  LEA R34, P1, R11, R28.reuse, 0x1 ;  /* 0x0000001c0b227211 */ /* 0x080fe400078208ff */
[----:B--2---:R-:W-:-:S02]  /*1870*/  LEA R6, P2, R5, R28, 0x1 ;  /* 0x0000001c05067211 */ /* 0x004fc400078408ff */
[----:B------:R-:W-:Y:S02]  /*1880*/  ISETP.LT.AND P3, PT, R35, UR12, P3 ;  /* 0x0000000c23007c0c */ /* 0x000fe40009f61270 */
[----:B------:R-:W-:Y:S02]  /*1890*/  PRMT R47, RZ, 0x7610, R47 ;  /* 0x00007610ff2f7816 */ /* 0x000fe4000000002f */
[-C--:B------:R-:W-:Y:S02]  /*18a0*/  LEA.HI.X.SX32 R35, R11, R24.reuse, 0x1, P1 ;  /* 0x000000180b237211 */ /* 0x080fe400008f0eff */
[----:B------:R-:W-:Y:S01]  /*18b0*/  LEA.HI.X.SX32 R7, R5, R24, 0x1, P2 ;  /* 0x0000001805077211 */ /* 0x000fe200010f0eff */
[C---:B------:R-:W-:Y:S01]  /*18c0*/  IMAD R5, R4.reuse, 0x2, R5 ;  /* 0x0000000204057824 */ /* 0x040fe200078e0205 */
[----:B------:R-:W-:Y:S01]  /*18d0*/  PRMT R41, RZ, 0x7610, R41 ;  /* 0x00007610ff297816 */ /* 0x000fe20000000029 */
[----:B------:R-:W2:Y:S01]  /*18e0*/  @P4 LDG.E.U16 R47, desc[UR28][R34.64] ;  /* 0x0000001c222f4981 */ /* 0x000ea2000c1e1500 */
[----:B------:R-:W-:Y:S01]  /*18f0*/  LOP3.LUT R53, R3, 0x18, RZ, 0xfc, !PT ;  /* 0x0000001803357812 */ /* 0x000fe200078efcff */
[----:B------:R-:W-:Y:S01]  /*1900*/  IMAD R29, R4, 0x2, R5 ;  /* 0x00000002041d7824 */ /* 0x000fe200078e0205 */
[----:B------:R-:W-:-:S02]  /*1910*/  PLOP3.LUT P2, PT, PT, PT, UP1, 0x80, 0x8 ;  /* 0x000000000008781c */ /* 0x000fc40003f4f018 */
[----:B----4-:R-:W-:Y:S01]  /*1920*/  LEA R26, P4, R5, R28, 0x1 ;  /* 0x0000001c051a7211 */ /* 0x010fe200078808ff */
[----:B------:R4:W2:Y:S01]  /*1930*/  @P0 LDG.E.U16 R41, desc[UR28][R6.64] ;  /* 0x0000001c06290981 */ /* 0x0008a2000c1e1500 */
[----:B------:R-:W-:Y:S02]  /*1940*/  LOP3.LUT R11, R3, 0x16, RZ, 0xfc, !PT ;  /* 0x00000016030b7812 */ /* 0x000fe400078efcff */
[----:B------:R-:W-:Y:S02]  /*1950*/  PLOP3.LUT P1, PT, PT, PT, UP1, 0x80, 0x8 ;  /* 0x000000000008781c */ /* 0x000fe40003f2f018 */
[----:B------:R-:W-:Y:S02]  /*1960*/  ISETP.LT.AND P0, PT, R53, UR12, P2 ;  /* 0x0000000c35007c0c */ /* 0x000fe40009701270 */
[----:B0-----:R-:W-:Y:S02]  /*1970*/  LOP3.LUT R31, R3, 0x4, RZ, 0xfc, !PT ;  /* 0x00000004031f7812 */ /* 0x001fe400078efcff */
[----:B------:R-:W-:-:S02]  /*1980*/  PLOP3.LUT P2, PT, PT, PT, UP1, 0x80, 0x8 ;  /* 0x000000000008781c */ /* 0x000fc40003f4f018 */
[----:B------:R-:W-:Y:S02]  /*1990*/  LEA.HI.X.SX32 R27, R5, R24, 0x1, P4 ;  /* 0x00000018051b7211 */ /* 0x000fe400020f0eff */
[----:B------:R-:W-:Y:S02]  /*19a0*/  LEA R30, P4, R29, R28, 0x1 ;  /* 0x0000001c1d1e7211 */ /* 0x000fe400078808ff */
[----:B------:R-:W-:Y:S02]  /*19b0*/  ISETP.LT.AND P1, PT, R11, UR12, P1 ;  /* 0x0000000c0b007c0c */ /* 0x000fe40008f21270 */
[----:B------:R-:W-:Y:S02]  /*19c0*/  ISETP.LT.AND P2, PT, R31, UR12, P2 ;  /* 0x0000000c1f007c0c */ /* 0x000fe40009741270 */
[----:B------:R-:W-:Y:S02]  /*19d0*/  LEA.HI.X.SX32 R31, R29, R24, 0x1, P4 ;  /* 0x000000181d1f7211 */ /* 0x000fe400020f0eff */
[----:B------:R-:W-:-:S02]  /*19e0*/  LOP3.LUT R51, R3, 0x1a, RZ, 0xfc, !PT ;  /* 0x0000001a03337812 */ /* 0x000fc400078efcff */
[----:B------:R-:W-:Y:S01]  /*19f0*/  PLOP3.LUT P4, PT, PT, PT, UP1, 0x80, 0x8 ;  /* 0x000000000008781c */ /* 0x000fe20003f8f018 */
[C---:B------:R-:W-:Y:S01]  /*1a00*/  IMAD R5, R4.reuse, 0x2, R29 ;  /* 0x0000000204057824 */ /* 0x040fe200078e021d */
[----:B------:R-:W-:Y:S02]  /*1a10*/  PRMT R59, RZ, 0x7610, R59 ;  /* 0x00007610ff3b7816 */ /* 0x000fe4000000003b */
[----:B------:R-:W-:Y:S02]  /*1a20*/  PRMT R43, RZ, 0x7610, R43 ;  /* 0x00007610ff2b7816 */ /* 0x000fe4000000002b */
[----:B------:R-:W-:Y:S01]  /*1a30*/  ISETP.LT.AND P4, PT, R51, UR12, P4 ;  /* 0x0000000c33007c0c */ /* 0x000fe2000a781270 */
[----:B----4-:R-:W-:Y:S01]  /*1a40*/  IMAD R7, R4, 0x2, R5 ;  /* 0x0000000204077824 */ /* 0x010fe200078e0205 */
[----:B------:R0:W4:Y:S01]  /*1a50*/  @P0 LDG.E.U16 R59, desc[UR28][R30.64] ;  /* 0x0000001c1e3b0981 */ /* 0x000122000c1e1500 */
[-C--:B------:R-:W-:Y:S02]  /*1a60*/  LEA R4, P0, R5, R28.reuse, 0x1 ;  /* 0x0000001c05047211 */ /* 0x080fe400078008ff */
[----:B------:R-:W-:Y:S01]  /*1a70*/  PRMT R67, RZ, 0x7610, R67 ;  /* 0x00007610ff437816 */ /* 0x000fe20000000043 */
[----:B------:R0:W2:Y:S01]  /*1a80*/  @P1 LDG.E.U16 R43, desc[UR28][R26.64] ;  /* 0x0000001c1a2b1981 */ /* 0x0000a2000c1e1500 */
[----:B------:R-:W-:-:S02]  /*1a90*/  LEA R6, P1, R7, R28, 0x1 ;  /* 0x0000001c07067211 */ /* 0x000fc400078208ff */
[----:B------:R-:W-:Y:S02]  /*1aa0*/  LEA.HI.X.SX32 R5, R5, R24, 0x1, P0 ;  /* 0x0000001805057211 */ /* 0x000fe400000f0eff */
[----:B------:R-:W-:Y:S02]  /*1ab0*/  LEA.HI R40, R2, 0xe, RZ, 0x1a ;  /* 0x0000000e02287811 */ /* 0x000fe400078fd0ff */
[----:B------:R-:W-:Y:S01]  /*1ac0*/  LEA R38, P5, R23, R28, 0x1 ;  /* 0x0000001c17267211 */ /* 0x000fe200078a08ff */
[----:B------:R0:W2:Y:S01]  /*1ad0*/  @P4 LDG.E.U16 R67, desc[UR28][R4.64] ;  /* 0x0000001c04434981 */ /* 0x0000a2000c1e1500 */
[----:B------:R-:W-:Y:S02]  /*1ae0*/  LEA.HI.X.SX32 R7, R7, R24, 0x1, P1 ;  /* 0x0000001807077211 */ /* 0x000fe400008f0eff */
[----:B------:R-:W-:Y:S01]  /*1af0*/  LEA R36, P1, R21, R28, 0x1 ;  /* 0x0000001c15247211 */ /* 0x000fe200078208ff */
[----:B------:R-:W-:Y:S01]  /*1b00*/  IMAD R29, R40, UR14, RZ ;  /* 0x0000000e281d7c24 */ /* 0x000fe2000f8e02ff */
[----:B------:R-:W-:-:S02]  /*1b10*/  LEA.HI.X.SX32 R39, R23, R24, 0x1, P5 ;  /* 0x0000001817277211 */ /* 0x000fc400028f0eff */
[----:B------:R-:W-:Y:S02]  /*1b20*/  LEA.HI R42, R2, 0x1e, RZ, 0x1a ;  /* 0x0000001e022a7811 */ /* 0x000fe400078fd0ff */
[----:B------:R-:W-:Y:S02]  /*1b30*/  LEA R34, P5, R22, R28, 0x1 ;  /* 0x0000001c16227211 */ /* 0x000fe400078a08ff */
[----:B------:R-:W-:Y:S02]  /*1b40*/  PLOP3.LUT P4, PT, PT, PT, UP1, 0x80, 0x8 ;  /* 0x000000000008781c */ /* 0x000fe40003f8f018 */
[----:B------:R-:W-:Y:S02]  /*1b50*/  LOP3.LUT R49, R3, 0x1c, RZ, 0xfc, !PT ;  /* 0x0000001c03317812 */ /* 0x000fe400078efcff */
[----:B------:R-:W-:Y:S02]  /*1b60*/  PLOP3.LUT P0, PT, PT, PT, UP1, 0x80, 0x8 ;  /* 0x000000000008781c */ /* 0x000fe40003f0f018 */
[----:B------:R-:W-:-:S02]  /*1b70*/  LEA.HI.X.SX32 R37, R21, R24, 0x1, P1 ;  /* 0x0000001815257211 */ /* 0x000fc400008f0eff */
[----:B------:R-:W-:Y:S01]  /*1b80*/  LEA R32, P1, R25, R28, 0x1 ;  /* 0x0000001c19207211 */ /* 0x000fe200078208ff */
[----:B------:R-:W-:Y:S01]  /*1b90*/  IMAD R61, R42, UR14, RZ ;  /* 0x0000000e2a3d7c24 */ /* 0x000fe2000f8e02ff */
[----:B------:R-:W-:Y:S02]  /*1ba0*/  LEA.HI.X.SX32 R35, R22, R24, 0x1, P5 ;  /* 0x0000001816237211 */ /* 0x000fe400028f0eff */
[----:B------:R-:W-:Y:S02]  /*1bb0*/  ISETP.LT.AND P4, PT, R3, UR12, P4 ;  /* 0x0000000c03007c0c */ /* 0x000fe4000a781270 */
[----:B------:R-:W-:Y:S02]  /*1bc0*/  ISETP.LT.AND P0, PT, R49, UR12, P0 ;  /* 0x0000000c31007c0c */ /* 0x000fe40008701270 */
[----:B0-----:R-:W-:Y:S02]  /*1bd0*/  LEA R30, P5, R29, R28, 0x1 ;  /* 0x0000001c1d1e7211 */ /* 0x001fe400078a08ff */
[----:B------:R-:W-:-:S02]  /*1be0*/  LEA.HI.X.SX32 R33, R25, R24, 0x1, P1 ;  /* 0x0000001819217211 */ /* 0x000fc400008f0eff */
[----:B------:R-:W-:Y:S02]  /*1bf0*/  LOP3.LUT R21, R3, 0x6, RZ, 0xfc, !PT ;  /* 0x0000000603157812 */ /* 0x000fe400078efcff */
[----:B------:R-:W-:Y:S01]  /*1c00*/  PLOP3.LUT P1, PT, PT, PT, UP1, 0x80, 0x8 ;  /* 0x000000000008781c */ /* 0x000fe20003f2f018 */
[----:B-1----:R-:W-:Y:S01]  /*1c10*/  IMAD R13, R13, UR4, RZ ;  /* 0x000000040d0d7c24 */ /* 0x002fe2000f8e02ff */
[----:B------:R-:W-:Y:S02]  /*1c20*/  LEA.HI.X.SX32 R31, R29, R24, 0x1, P5 ;  /* 0x000000181d1f7211 */ /* 0x000fe400028f0eff */
[----:B------:R-:W-:Y:S02]  /*1c30*/  LEA R28, P5, R61, R28, 0x1 ;  /* 0x0000001c3d1c7211 */ /* 0x000fe400078a08ff */
[----:B------:R-:W-:Y:S02]  /*1c40*/  PRMT R71, RZ, 0x7610, R71 ;  /* 0x00007610ff477816 */ /* 0x000fe40000000047 */
[----:B------:R-:W-:Y:S01]  /*1c50*/  ISETP.LT.AND P1, PT, R21, UR12, P1 ;  /* 0x0000000c15007c0c */ /* 0x000fe20008f21270 */
[----:B------:R-:W-:Y:S01]  /*1c60*/  IMAD R21, R14, UR4, RZ ;  /* 0x000000040e157c24 */ /* 0x000fe2000f8e02ff */
[----:B------:R-:W-:-:S02]  /*1c70*/  PRMT R65, RZ, 0x7610, R65 ;  /* 0x00007610ff417816 */ /* 0x000fc40000000041 */
[----:B------:R-:W-:Y:S01]  /*1c80*/  PRMT R69, RZ, 0x7610, R69 ;  /* 0x00007610ff457816 */ /* 0x000fe20000000045 */
[----:B------:R-:W-:Y:S01]  /*1c90*/  IMAD R17, R17, UR4, RZ ;  /* 0x0000000411117c24 */ /* 0x000fe2000f8e02ff */
[----:B------:R-:W-:Y:S01]  /*1ca0*/  LEA.HI.X.SX32 R29, R61, R24, 0x1, P5 ;  /* 0x000000183d1d7211 */ /* 0x000fe200028f0eff */
[----:B------:R-:W-:Y:S01]  /*1cb0*/  IMAD R15, R15, UR4, RZ ;  /* 0x000000040f0f7c24 */ /* 0x000fe2000f8e02ff */
[-C--:B------:R-:W-:Y:S01]  /*1cc0*/  LEA R26, P5, R13, R12.reuse, 0x1 ;  /* 0x0000000c0d1a7211 */ /* 0x080fe200078a08ff */
[----:B------:R-:W2:Y:S01]  /*1cd0*/  @P4 LDG.E.U16 R71, desc[UR28][R38.64] ;  /* 0x0000001c26474981 */ /* 0x000ea2000c1e1500 */
[----:B------:R-:W-:Y:S01]  /*1ce0*/  IMAD R61, R20, UR4, RZ ;  /* 0x00000004143d7c24 */ /* 0x000fe2000f8e02ff */
[----:B------:R-:W-:Y:S01]  /*1cf0*/  LEA R24, P4, R21, R12, 0x1 ;  /* 0x0000000c15187211 */ /* 0x000fe200078808ff */
[----:B------:R-:W-:Y:S01]  /*1d00*/  IMAD R19, R19, UR4, RZ ;  /* 0x0000000413137c24 */ /* 0x000fe2000f8e02ff */
[----:B------:R0:W2:Y:S01]  /*1d10*/  @P0 LDG.E.U16 R65, desc[UR28][R6.64] ;  /* 0x0000001c06410981 */ /* 0x0000a2000c1e1500 */
[----:B------:R-:W-:Y:S01]  /*1d20*/  LEA.HI.X.SX32 R27, R13, R10, 0x1, P5 ;  /* 0x0000000a0d1b7211 */ /* 0x000fe200028f0eff */
[----:B------:R-:W-:-:S02]  /*1d30*/  IMAD R5, R16, UR4, RZ ;  /* 0x0000000410057c24 */ /* 0x000fc4000f8e02ff */
[----:B------:R-:W2:Y:S01]  /*1d40*/  @P3 LDG.E.U16 R69, desc[UR28][R36.64] ;  /* 0x0000001c24453981 */ /* 0x000ea2000c1e1500 */
[-C--:B------:R-:W-:Y:S02]  /*1d50*/  LEA R20, P3, R17, R12.reuse, 0x1 ;  /* 0x0000000c11147211 */ /* 0x080fe400078608ff */
[----:B------:R-:W-:Y:S01]  /*1d60*/  LEA R22, P5, R15, R12, 0x1 ;  /* 0x0000000c0f167211 */ /* 0x000fe200078a08ff */
[----:B0-----:R-:W-:Y:S01]  /*1d70*/  IMAD R7, R18, UR4, RZ ;  /* 0x0000000412077c24 */ /* 0x001fe2000f8e02ff */
[-C--:B------:R-:W-:Y:S02]  /*1d80*/  LEA.HI.X.SX32 R25, R21, R10.reuse, 0x1, P4 ;  /* 0x0000000a15197211 */ /* 0x080fe400020f0eff */
[----:B------:R-:W-:Y:S02]  /*1d90*/  LEA.HI.X.SX32 R21, R17, R10, 0x1, P3 ;  /* 0x0000000a11157211 */ /* 0x000fe400018f0eff */
[----:B------:R-:W-:Y:S02]  /*1da0*/  LEA R18, P4, R19, R12, 0x1 ;  /* 0x0000000c13127211 */ /* 0x000fe400078808ff */
[----:B------:R-:W-:-:S02]  /*1db0*/  LEA.HI.X.SX32 R23, R15, R10, 0x1, P5 ;  /* 0x0000000a0f177211 */ /* 0x000fc400028f0eff */
[-C--:B------:R-:W-:Y:S02]  /*1dc0*/  LEA R14, P3, R7, R12.reuse, 0x1 ;  /* 0x0000000c070e7211 */ /* 0x080fe400078608ff */
[----:B------:R-:W-:Y:S02]  /*1dd0*/  LEA R16, P5, R5, R12, 0x1 ;  /* 0x0000000c05107211 */ /* 0x000fe400078a08ff */
[-C--:B------:R-:W-:Y:S02]  /*1de0*/  LEA.HI.X.SX32 R19, R19, R10.reuse, 0x1, P4 ;  /* 0x0000000a13137211 */ /* 0x080fe400020f0eff */
[----:B------:R-:W-:Y:S02]  /*1df0*/  LEA.HI.X.SX32 R15, R7, R10, 0x1, P3 ;  /* 0x0000000a070f7211 */ /* 0x000fe400018f0eff */
[----:B------:R-:W-:Y:S02]  /*1e00*/  PLOP3.LUT P0, PT, PT, PT, UP1, 0x80, 0x8 ;  /* 0x000000000008781c */ /* 0x000fe40003f0f018 */
[----:B------:R-:W-:-:S02]  /*1e10*/  PLOP3.LUT P4, PT, PT, PT, UP1, 0x80, 0x8 ;  /* 0x000000000008781c */ /* 0x000fc40003f8f018 */
[----:B------:R-:W-:Y:S02]  /*1e20*/  LEA.HI.X.SX32 R17, R5, R10, 0x1, P5 ;  /* 0x0000000a05117211 */ /* 0x000fe400028f0eff */
[----:B------:R-:W-:Y:S02]  /*1e30*/  LEA R12, P3, R61, R12, 0x1 ;  /* 0x0000000c3d0c7211 */ /* 0x000fe400078608ff */
[----:B------:R-:W-:Y:S02]  /*1e40*/  LOP3.LUT R44, R2, 0x1f, RZ, 0xc0, !PT ;  /* 0x0000001f022c7812 */ /* 0x000fe400078ec0ff */
[----:B------:R-:W-:Y:S02]  /*1e50*/  PLOP3.LUT P5, PT, PT, PT, UP1, 0x80, 0x8 ;  /* 0x000000000008781c */ /* 0x000fe40003faf018 */
[----:B------:R-:W-:Y:S02]  /*1e60*/  ISETP.LT.AND P0, PT, R40, UR12, P0 ;  /* 0x0000000c28007c0c */ /* 0x000fe40008701270 */
[----:B------:R-:W-:-:S02]  /*1e70*/  ISETP.LT.AND P4, PT, R42, UR12, P4 ;  /* 0x0000000c2a007c0c */ /* 0x000fc4000a781270 */
[----:B------:R-:W-:Y:S02]  /*1e80*/  LEA.HI.X.SX32 R13, R61, R10, 0x1, P3 ;  /* 0x0000000a3d0d7211 */ /* 0x000fe400018f0eff */
[----:B------:R-:W-:Y:S01]  /*1e90*/  ISETP.LT.AND P5, PT, R44, UR12, P5 ;  /* 0x0000000c2c007c0c */ /* 0x000fe2000afa1270 */
[----:B------:R-:W0:Y:S01]  /*1ea0*/  LDC.64 R60, c[0x0][0x3a8] ;  /* 0x0000ea00ff3c7b82 */ /* 0x000e220000000a00 */
[----:B------:R-:W-:Y:S02]  /*1eb0*/  PRMT R10, RZ, 0x7610, R10 ;  /* 0x00007610ff0a7816 */ /* 0x000fe4000000000a */
[----:B------:R-:W-:Y:S02]  /*1ec0*/  PRMT R40, RZ, 0x7610, R40 ;  /* 0x00007610ff287816 */ /* 0x000fe40000000028 */
[----:B------:R-:W-:Y:S02]  /*1ed0*/  PRMT R42, RZ, 0x7610, R42 ;  /* 0x00007610ff2a7816 */ /* 0x000fe4000000002a */
[----:B------:R-:W-:Y:S01]  /*1ee0*/  PRMT R44, RZ, 0x7610, R44 ;  /* 0x00007610ff2c7816 */ /* 0x000fe2000000002c */
[----:B------:R-:W2:Y:S01]  /*1ef0*/  @P2 LDG.E.U16 R10, desc[UR28][R34.64] ;  /* 0x0000001c220a2981 */ /* 0x000ea2000c1e1500 */
[----:B------:R-:W-:-:S02]  /*1f00*/  PRMT R46, RZ, 0x7610, R46 ;  /* 0x00007610ff2e7816 */ /* 0x000fc4000000002e */
[----:B------:R-:W-:Y:S01]  /*1f10*/  PRMT R54, RZ, 0x7610, R54 ;  /* 0x00007610ff367816 */ /* 0x000fe20000000036 */
[----:B------:R-:W2:Y:S01]  /*1f20*/  @P1 LDG.E.U16 R40, desc[UR28][R32.64] ;  /* 0x0000001c20281981 */ /* 0x000ea2000c1e1500 */
[----:B------:R-:W-:Y:S02]  /*1f30*/  PRMT R77, RZ, 0x7610, R77 ;  /* 0x00007610ff4d7816 */ /* 0x000fe4000000004d */
[----:B------:R-:W-:Y:S01]  /*1f40*/  PRMT R6, RZ, 0x7610, R6 ;  /* 0x00007610ff067816 */ /* 0x000fe20000000006 */
[----:B------:R-:W2:Y:S01]  /*1f50*/  @P0 LDG.E.U16 R42, desc[UR28][R30.64] ;  /* 0x0000001c1e2a0981 */ /* 0x000ea2000c1e1500 */
[----:B------:R-:W-:Y:S02]  /*1f60*/  PRMT R4, RZ, 0x7610, R4 ;  /* 0x00007610ff047816 */ /* 0x000fe40000000004 */
[----:B------:R-:W-:Y:S01]  /*1f70*/  PRMT R73, RZ, 0x7610, R73 ;  /* 0x00007610ff497816 */ /* 0x000fe20000000049 */
[----:B------:R-:W2:Y:S01]  /*1f80*/  @P4 LDG.E.U16 R44, desc[UR28][R28.64] ;  /* 0x0000001c1c2c4981 */ /* 0x000ea2000c1e1500 */
[----:B------:R-:W-:-:S02]  /*1f90*/  PRMT R75, RZ, 0x7610, R75 ;  /* 0x00007610ff4b7816 */ /* 0x000fc4000000004b */
[----:B------:R-:W-:Y:S01]  /*1fa0*/  PRMT R7, RZ, 0x7610, R7 ;  /* 0x00007610ff077816 */ /* 0x000fe20000000007 */
[----:B------:R-:W2:Y:S04]  /*1fb0*/  @P5 LDG.E.U16 R46, desc[UR28][R26.64] ;  /* 0x0000001c1a2e5981 */ /* 0x000ea8000c1e1500 */
[----:B------:R-:W2:Y:S04]  /*1fc0*/  @P5 LDG.E.U16 R54, desc[UR28][R22.64] ;  /* 0x0000001c16365981 */ /* 0x000ea8000c1e1500 */
[----:B------:R-:W2:Y:S04]  /*1fd0*/  @P5 LDG.E.U16 R77, desc[UR28][R18.64] ;  /* 0x0000001c124d5981 */ /* 0x000ea8000c1e1500 */
[----:B------:R-:W2:Y:S04]  /*1fe0*/  @P5 LDG.E.U16 R6, desc[UR28][R14.64] ;  /* 0x0000001c0e065981 */ /* 0x000ea8000c1e1500 */
[----:B------:R-:W2:Y:S04]  /*1ff0*/  @P5 LDG.E.U16 R4, desc[UR28][R24.64] ;  /* 0x0000001c18045981 */ /* 0x000ea8000c1e1500 */
[----:B------:R-:W2:Y:S04]  /*2000*/  @P5 LDG.E.U16 R73, desc[UR28][R20.64] ;  /* 0x0000001c14495981 */ /* 0x000ea8000c1e1500 */
[----:B------:R-:W2:Y:S04]  /*2010*/  @P5 LDG.E.U16 R75, desc[UR28][R16.64] ;  /* 0x0000001c104b5981 */ /* 0x000ea8000c1e1500 */
[----:B------:R-:W2:Y:S01]  /*2020*/  @P5 LDG.E.U16 R7, desc[UR28][R12.64] ;  /* 0x0000001c0c075981 */ /* 0x000ea2000c1e1500 */
[----:B------:R-:W-:-:S02]  /*2030*/  LOP3.LUT R56, R2, 0x3f, RZ, 0xc0, !PT ;  /* 0x0000003f02387812 */ /* 0x000fc400078ec0ff */
[----:B------:R-:W-:Y:S01]  /*2040*/  SHF.R.S32.HI R5, RZ, 0x6, R2 ;  /* 0x00000006ff057819 */ /* 0x000fe20000011402 */
[----:B------:R-:W-:-:S04]  /*2050*/  @!UP2 UIADD3 UR4, UPT, UPT, -UR6, 0x100000, URZ ;  /* 0x001000000604a890 */ /* 0x000fc8000fffe1ff */
[----:B------:R-:W-:Y:S02]  /*2060*/  @!UP2 USHF.L.U32 UR5, UR4, 0xb, URZ ;  /* 0x0000000b0405a899 */ /* 0x000fe400080006ff */
[----:B------:R-:W-:Y:S01]  /*2070*/  @!UP2 USHF.L.U32 UR4, UR4, 0x1, URZ ;  /* 0x000000010404a899 */ /* 0x000fe200080006ff */
[----:B------:R-:W-:Y:S01]  /*2080*/  IMAD.SHL.U32 R56, R56, 0x2, RZ ;  /* 0x0000000238387824 */ /* 0x000fe200078e00ff */
[----:B------:R-:W-:Y:S01]  /*2090*/  SGXT R5, R5, 0x1 ;  /* 0x000000010505781a */ /* 0x000fe20000000200 */
[----:B------:R-:W-:-:S03]  /*20a0*/  VOTEU.ALL UP1, P6 ;  /* 0x0000000000ff7886 */ /* 0x000fc60003020000 */
[----:B------:R-:W-:Y:S02]  /*20b0*/  LOP3.LUT R56, R56, 0x90, R5, 0x78, !PT ;  /* 0x0000009038387812 */ /* 0x000fe400078e7805 */
[----:B------:R-:W-:-:S04]  /*20c0*/  SHF.R.S32.HI R5, RZ, 0x1f, R8 ;  /* 0x0000001fff057819 */ /* 0x000fc80000011408 */
[----:B------:R-:W-:Y:S01]  /*20d0*/  SHF.L.U64.HI R5, R8, 0x1, R5 ;  /* 0x0000000108057819 */ /* 0x000fe20000010205 */
[-C--:B0-----:R-:W-:Y:S01]  /*20e0*/  IMAD R8, R3, R60.reuse, RZ ;  /* 0x0000003c03087224 */ /* 0x081fe200078e02ff */
[----:B------:R0:W1:Y:S01]  /*20f0*/  @!UP1 SYNCS.EXCH.64 URZ, [UR16+0x3008], UR4 ;  /* 0x0030080410ff95b2 */ /* 0x0000620008000100 */
[C---:B------:R-:W-:Y:S02]  /*2100*/  LOP3.LUT R52, R56.reuse, 0x20, RZ, 0x3c, !PT ;  /* 0x0000002038347812 */ /* 0x040fe400078e3cff */
[C---:B------:R-:W-:Y:S02]  /*2110*/  LOP3.LUT R50, R56.reuse, 0x40, RZ, 0x3c, !PT ;  /* 0x0000004038327812 */ /* 0x040fe400078e3cff */
[----:B------:R-:W-:Y:S01]  /*2120*/  LOP3.LUT R48, R56, 0x60, RZ, 0x3c, !PT ;  /* 0x0000006038307812 */ /* 0x000fe200078e3cff */
[----:B------:R-:W-:Y:S01]  /*2130*/  IMAD R11, R11, R60, RZ ;  /* 0x0000003c0b0b7224 */ /* 0x000fe200078e02ff */
[----:B0-----:R-:W-:Y:S01]  /*2140*/  USHF.R.S32.HI UR4, URZ, 0x1f, UR31 ;  /* 0x0000001fff047899 */ /* 0x001fe2000801141f */
[----:B---3--:R0:W-:Y:S02]  /*2150*/  STS.U16 [R56+UR16+0x400], R55 ;  /* 0x0004003738007988 */ /* 0x0081e40008000410 */
[----:B0-----:R-:W-:-:S04]  /*2160*/  IMAD R55, R60, 0x2, R8 ;  /* 0x000000023c377824 */ /* 0x001fc800078e0208 */
[----:B------:R-:W-:-:S04]  /*2170*/  IMAD R55, R60, 0x2, R55 ;  /* 0x000000023c377824 */ /* 0x000fc800078e0237 */
[C---:B------:R-:W-:Y:S01]  /*2180*/  IMAD R55, R60.reuse, 0x2, R55 ;  /* 0x000000023c377824 */ /* 0x040fe200078e0237 */
[----:B-----5:R0:W-:Y:S03]  /*2190*/  STS.U16 [R56+UR16+0x800], R57 ;  /* 0x0008003938007988 */ /* 0x0201e60008000410 */
[----:B------:R-:W-:Y:S01]  /*21a0*/  IMAD R8, R60, 0x2, R55 ;  /* 0x000000023c087824 */ /* 0x000fe200078e0237 */
[----:B------:R-:W-:-:S04]  /*21b0*/  ULEA.HI UR4, UR4, UR31, URZ, 0x5 ;  /* 0x0000001f04047291 */ /* 0x000fc8000f8f28ff */
[----:B------:R-:W-:Y:S01]  /*21c0*/  USHF.R.S32.HI UR4, URZ, 0x5, UR4 ;  /* 0x00000005ff047899 */ /* 0x000fe20008011404 */
[----:B----4-:R-:W-:Y:S01]  /*21d0*/  STS.U16 [R56+UR16+0xc00], R59 ;  /* 0x000c003b38007988 */ /* 0x010fe20008000410 */
[----:B0-----:R-:W-:Y:S02]  /*21e0*/  IMAD R57, R49, R60, RZ ;  /* 0x0000003c31397224 */ /* 0x001fe400078e02ff */
[----:B------:R-:W-:Y:S02]  /*21f0*/  UISETP.LT.AND UP2, UPT, UR4, 0x1, UPT ;  /* 0x000000010400788c */ /* 0x000fe4000bf41270 */
[----:B------:R-:W-:Y:S01]  /*2200*/  UISETP.NE.U32.AND UP1, UPT, UR9, URZ, UPT ;  /* 0x000000ff0900728c */ /* 0x000fe2000bf25070 */
[C---:B------:R-:W-:Y:S01]  /*2210*/  IMAD.SHL.U32 R66, R57.reuse, 0x2, RZ ;  /* 0x0000000239427824 */ /* 0x040fe200078e00ff */
[----:B------:R-:W-:Y:S01]  /*2220*/  USEL UR4, UR4, 0x1, !UP2 ;  /* 0x0000000104047887 */ /* 0x000fe2000d000000 */
[----:B------:R-:W-:Y:S01]  /*2230*/  IMAD.HI R68, R57, 0x2, RZ ;  /* 0x0000000239447827 */ /* 0x000fe200078e02ff */
[----:B------:R-:W-:Y:S01]  /*2240*/  UISETP.LT.OR UP2, UPT, UR31, 0x20, UP1 ;  /* 0x000000201f00788c */ /* 0x000fe20008f41670 */
[----:B--2---:R-:W-:Y:S04]  /*2250*/  STS.U16 [R56+UR16], R71 ;  /* 0x0000004738007988 */ /* 0x004fe80008000410 */
[----:B------:R-:W-:Y:S04]  /*2260*/  STS.U16 [R52+UR16+0x500], R63 ;  /* 0x0005003f34007988 */ /* 0x000fe80008000410 */
[----:B------:R-:W-:Y:S04]  /*2270*/  STS.U16 [R52+UR16+0x900], R47 ;  /* 0x0009002f34007988 */ /* 0x000fe80008000410 */
[----:B------:R-:W-:Y:S04]  /*2280*/  STS.U16 [R52+UR16+0xd00], R67 ;  /* 0x000d004334007988 */ /* 0x000fe80008000410 */
[----:B------:R-:W-:Y:S04]  /*2290*/  STS.U16 [R52+UR16+0x100], R69 ;  /* 0x0001004534007988 */ /* 0x000fe80008000410 */
[----:B------:R-:W-:Y:S04]  /*22a0*/  STS.U16 [R50+UR16+0x600], R45 ;  /* 0x0006002d32007988 */ /* 0x000fe80008000410 */
[----:B------:R0:W-:Y:S04]  /*22b0*/  STS.U16 [R50+UR16+0xa00], R41 ;  /* 0x000a002932007988 */ /* 0x0001e80008000410 */
[----:B------:R-:W-:Y:S01]  /*22c0*/  STS.U16 [R50+UR16+0xe00], R65 ;  /* 0x000e004132007988 */ /* 0x000fe20008000410 */
[----:B0-----:R-:W-:-:S03]  /*22d0*/  SHF.R.S32.HI R41, RZ, 0x1f, R8 ;  /* 0x0000001fff297819 */ /* 0x001fc60000011408 */
[----:B------:R0:W-:Y:S04]  /*22e0*/  STS.U16 [R50+UR16+0x200], R10 ;  /* 0x0002000a32007988 */ /* 0x0001e80008000410 */
[----:B------:R2:W-:Y:S01]  /*22f0*/  STS.U16 [R48+UR16+0xb00], R43 ;  /* 0x000b002b30007988 */ /* 0x0005e20008000410 */
[----:B0-----:R-:W-:-:S03]  /*2300*/  IMAD R10, R60, 0x2, R8 ;  /* 0x000000023c0a7824 */ /* 0x001fc600078e0208 */
[----:B------:R-:W-:Y:S01]  /*2310*/  STS.U16 [R48+UR16+0x300], R40 ;  /* 0x0003002830007988 */ /* 0x000fe20008000410 */
[----:B------:R-:W-:-:S03]  /*2320*/  IMAD R58, R60, 0x2, R10 ;  /* 0x000000023c3a7824 */ /* 0x000fc600078e020a */
[----:B------:R0:W-:Y:S01]  /*2330*/  STS.U16 [R48+UR16+0x700], R42 ;  /* 0x0007002a30007988 */ /* 0x0001e20008000410 */
[----:B--2---:R-:W-:-:S03]  /*2340*/  SHF.R.S32.HI R43, RZ, 0x1f, R10 ;  /* 0x0000001fff2b7819 */ /* 0x004fc6000001140a */
[----:B------:R-:W-:Y:S04]  /*2350*/  STS.U16 [R48+UR16+0xf00], R44 ;  /* 0x000f002c30007988 */ /* 0x000fe80008000410 */
[----:B------:R-:W-:Y:S01]  /*2360*/  STS.U16 [R56+UR16+0x2000], R46 ;  /* 0x0020002e38007988 */ /* 0x000fe20008000410 */
[----:B0-----:R-:W-:-:S03]  /*2370*/  LEA R42, P1, R10, R9, 0x1 ;  /* 0x000000090a2a7211 */ /* 0x001fc600078208ff */
[----:B------:R-:W-:Y:S04]  /*2380*/  STS.U16 [R56+UR16+0x2200], R54 ;  /* 0x0022003638007988 */ /* 0x000fe80008000410 */
[----:B------:R-:W-:Y:S04]  /*2390*/  STS.U16 [R56+UR16+0x2400], R77 ;  /* 0x0024004d38007988 */ /* 0x000fe80008000410 */
[----:B------:R0:W-:Y:S04]  /*23a0*/  STS.U16 [R56+UR16+0x2600], R6 ;  /* 0x0026000638007988 */ /* 0x0001e80008000410 */
[----:B------:R2:W-:Y:S04]  /*23b0*/  STS.U16 [R52+UR16+0x2100], R4 ;  /* 0x0021000434007988 */ /* 0x0005e80008000410 */
[----:B------:R-:W-:Y:S01]  /*23c0*/  STS.U16 [R52+UR16+0x2300], R73 ;  /* 0x0023004934007988 */ /* 0x000fe20008000410 */
[----:B0-----:R-:W-:-:S03]  /*23d0*/  IMAD R6, R60, 0x4, R58 ;  /* 0x000000043c067824 */ /* 0x001fc600078e023a */
[----:B------:R-:W-:Y:S04]  /*23e0*/  STS.U16 [R52+UR16+0x2500], R75 ;  /* 0x0025004b34007988 */ /* 0x000fe80008000410 */
[----:B------:R0:W-:Y:S01]  /*23f0*/  STS.U16 [R52+UR16+0x2700], R7 ;  /* 0x0027000734007988 */ /* 0x0001e20008000410 */
[----:B-1----:R1:W-:Y:S06]  /*2400*/  MEMBAR.ALL.CTA ;  /* 0x0000000000007992 */ /* 0x0023ec0000008000 */
[----:B-1----:R-:W1:Y:S01]  /*2410*/  FENCE.VIEW.ASYNC.S ;  /* 0x00000000000073c6 */ /* 0x002e620000000000 */
[----:B------:R-:W-:Y:S01]  /*2420*/  LEA.HI.X R43, R10, R5, R43, 0x1, P1 ;  /* 0x000000050a2b7211 */ /* 0x000fe200008f0c2b */
[--C-:B--2---:R-:W-:Y:S01]  /*2430*/  IMAD R4, R60, 0x2, R6.reuse ;  /* 0x000000023c047824 */ /* 0x104fe200078e0206 */
[----:B------:R-:W-:-:S02]  /*2440*/  SHF.R.S32.HI R47, RZ, 0x1f, R6 ;  /* 0x0000001fff2f7819 */ /* 0x000fc40000011406 */
[----:B------:R-:W-:-:S04]  /*2450*/  LEA R46, P1, R6, R9, 0x1 ;  /* 0x00000009062e7211 */ /* 0x000fc800078208ff */
[----:B------:R-:W-:Y:S01]  /*2460*/  LEA.HI.X R47, R6, R5, R47, 0x1, P1 ;  /* 0x00000005062f7211 */ /* 0x000fe200008f0c2f */
[----:B------:R-:W-:Y:S01]  /*2470*/  IMAD R6, R60, 0x2, R4 ;  /* 0x000000023c067824 */ /* 0x000fe200078e0204 */
[----:B------:R-:W-:-:S04]  /*2480*/  LEA R40, P0, R8, R9, 0x1 ;  /* 0x0000000908287211 */ /* 0x000fc800078008ff */
[----:B------:R-:W-:Y:S02]  /*2490*/  SHF.R.S32.HI R55, RZ, 0x1f, R6 ;  /* 0x0000001fff377819 */ /* 0x000fe40000011406 */
[----:B------:R-:W-:Y:S02]  /*24a0*/  LEA R54, P1, R6, R9, 0x1 ;  /* 0x0000000906367211 */ /* 0x000fe400078208ff */
[----:B------:R-:W-:Y:S02]  /*24b0*/  LEA.HI.X R41, R8, R5, R41, 0x1, P0 ;  /* 0x0000000508297211 */ /* 0x000fe400000f0c29 */
[----:B------:R-:W-:Y:S02]  /*24c0*/  SHF.R.S32.HI R45, RZ, 0x1f, R58 ;  /* 0x0000001fff2d7819 */ /* 0x000fe4000001143a */
[----:B------:R-:W-:Y:S02]  /*24d0*/  LEA R44, P0, R58, R9, 0x1 ;  /* 0x000000093a2c7211 */ /* 0x000fe400078008ff */
[----:B------:R-:W-:Y:S01]  /*24e0*/  LEA.HI.X R55, R6, R5, R55, 0x1, P1 ;  /* 0x0000000506377211 */ /* 0x000fe200008f0c37 */
[----:B------:R-:W-:-:S02]  /*24f0*/  IMAD R6, R53, R60, RZ ;  /* 0x0000003c35067224 */ /* 0x000fc400078e02ff */
[----:B0-----:R-:W-:Y:S01]  /*2500*/  IMAD R7, R51, R60, RZ ;  /* 0x0000003c33077224 */ /* 0x001fe200078e02ff */
[----:B------:R-:W-:Y:S01]  /*2510*/  LEA.HI.X R45, R58, R5, R45, 0x1, P0 ;  /* 0x000000053a2d7211 */ /* 0x000fe200000f0c2d */
[C---:B------:R-:W-:Y:S01]  /*2520*/  IMAD.SHL.U32 R8, R6.reuse, 0x2, RZ ;  /* 0x0000000206087824 */ /* 0x040fe200078e00ff */
[----:B------:R-:W-:Y:S01]  /*2530*/  SHF.R.S32.HI R59, RZ, 0x1f, R4 ;  /* 0x0000001fff3b7819 */ /* 0x000fe20000011404 */
[----:B------:R-:W-:Y:S01]  /*2540*/  IMAD.HI R62, R6, 0x2, RZ ;  /* 0x00000002063e7827 */ /* 0x000fe200078e02ff */
[----:B------:R-:W-:-:S03]  /*2550*/  LEA R58, P0, R4, R9, 0x1 ;  /* 0x00000009043a7211 */ /* 0x000fc600078008ff */
[----:B------:R-:W-:Y:S02]  /*2560*/  IMAD.SHL.U32 R10, R11, 0x2, RZ ;  /* 0x000000020b0a7824 */ /* 0x000fe400078e00ff */
[----:B------:R-:W-:Y:S01]  /*2570*/  IMAD.SHL.U32 R6, R7, 0x2, RZ ;  /* 0x0000000207067824 */ /* 0x000fe200078e00ff */
[----:B------:R-:W-:Y:S01]  /*2580*/  LEA.HI.X R59, R4, R5, R59, 0x1, P0 ;  /* 0x00000005043b7211 */ /* 0x000fe200000f0c3b */
[----:B------:R-:W-:Y:S01]  /*2590*/  IMAD.HI R4, R11, 0x2, RZ ;  /* 0x000000020b047827 */ /* 0x000fe200078e02ff */
[--C-:B------:R-:W-:Y:S02]  /*25a0*/  IADD3 R10, P4, P5, R10, UR10, R9.reuse ;  /* 0x0000000a0a0a7c10 */ /* 0x100fe4000fd9e009 */
[--C-:B------:R-:W-:Y:S01]  /*25b0*/  IADD3 R6, P0, P1, R6, UR10, R9.reuse ;  /* 0x0000000a06067c10 */ /* 0x100fe2000f91e009 */
[----:B------:R-:W-:Y:S01]  /*25c0*/  IMAD.HI R64, R7, 0x2, RZ ;  /* 0x0000000207407827 */ /* 0x000fe200078e02ff */
[----:B-1----:R-:W-:Y:S01]  /*25d0*/  BAR.SYNC.DEFER_BLOCKING 0x0 ;  /* 0x0000000000007b1d */ /* 0x002fe20000010000 */
[----:B------:R-:W-:-:S02]  /*25e0*/  IADD3 R8, P2, P3, R8, UR10, R9 ;  /* 0x0000000a08087c10 */ /* 0x000fc4000fb5e009 */
[--C-:B------:R-:W-:Y:S02]  /*25f0*/  IADD3.X R11, PT, PT, R4, UR11, R5.reuse, P4, P5 ;  /* 0x0000000b040b7c10 */ /* 0x100fe4000a7ea405 */
[----:B------:R-:W-:Y:S02]  /*2600*/  IADD3.X R7, PT, PT, R64, UR11, R5, P0, P1 ;  /* 0x0000000b40077c10 */ /* 0x000fe400087e2405 */
[----:B------:R-:W-:Y:S02]  /*2610*/  IADD3 R4, P4, P5, R66, UR10, R9 ;  /* 0x0000000a42047c10 */ /* 0x000fe4000fd9e009 */
[----:B------:R-:W-:Y:S02]  /*2620*/  IADD3 R40, P0, PT, R40, UR10, RZ ;  /* 0x0000000a28287c10 */ /* 0x000fe4000ff1e0ff */
[--C-:B------:R-:W-:Y:S02]  /*2630*/  IADD3.X R9, PT, PT, R62, UR11, R5.reuse, P2, P3 ;  /* 0x0000000b3e097c10 */ /* 0x100fe400097e6405 */
[----:B------:R-:W-:-:S02]  /*2640*/  IADD3.X R5, PT, PT, R68, UR11, R5, P4, P5 ;  /* 0x0000000b44057c10 */ /* 0x000fc4000a7ea405 */
[----:B------:R-:W-:Y:S02]  /*2650*/  IADD3.X R41, PT, PT, R41, UR11, RZ, P0, !PT ;  /* 0x0000000b29297c10 */ /* 0x000fe400087fe4ff */
[----:B------:R-:W-:Y:S02]  /*2660*/  IADD3 R42, P1, PT, R42, UR10, RZ ;  /* 0x0000000a2a2a7c10 */ /* 0x000fe4000ff3e0ff */
[----:B------:R-:W-:Y:S02]  /*2670*/  IADD3 R44, P2, PT, R44, UR10, RZ ;  /* 0x0000000a2c2c7c10 */ /* 0x000fe4000ff5e0ff */
[----:B------:R-:W-:Y:S02]  /*2680*/  IADD3 R46, P3, PT, R46, UR10, RZ ;  /* 0x0000000a2e2e7c10 */ /* 0x000fe4000ff7e0ff */
[----:B------:R-:W-:Y:S02]  /*2690*/  IADD3 R58, P4, PT, R58, UR10, RZ ;  /* 0x0000000a3a3a7c10 */ /* 0x000fe4000ff9e0ff */
[----:B------:R-:W-:Y:S01]  /*26a0*/  IADD3 R54, P0, PT, R54, UR10, RZ ;  /* 0x0000000a36367c10 */ /* 0x000fe2000ff1e0ff */
[----:B------:R-:W-:Y:S01]  /*26b0*/  UIADD3 UR7, UPT, UPT, UR4, -0x1, URZ ;  /* 0xffffffff04077890 */ /* 0x000fe2000fffe0ff */
[----:B------:R-:W-:Y:S01]  /*26c0*/  IMAD.SHL.U32 R61, R61, 0x20, RZ ;  /* 0x000000203d3d7824 */ /* 0x000fe200078e00ff */
[----:B------:R-:W-:Y:S01]  /*26d0*/  IADD3.X R43, PT, PT, R43, UR11, RZ, P1, !PT ;  /* 0x0000000b2b2b7c10 */ /* 0x000fe20008ffe4ff */
[----:B------:R-:W-:Y:S01]  /*26e0*/  IMAD.SHL.U32 R57, R60, 0x20, RZ ;  /* 0x000000203c397824 */ /* 0x000fe200078e00ff */
[----:B------:R-:W-:-:S02]  /*26f0*/  IADD3.X R45, PT, PT, R45, UR11, RZ, P2, !PT ;  /* 0x0000000b2d2d7c10 */ /* 0x000fc400097fe4ff */
[----:B------:R-:W-:Y:S02]  /*2700*/  IADD3.X R47, PT, PT, R47, UR11, RZ, P3, !PT ;  /* 0x0000000b2f2f7c10 */ /* 0x000fe40009ffe4ff */
[----:B------:R-:W-:Y:S02]  /*2710*/  IADD3.X R59, PT, PT, R59, UR11, RZ, P4, !PT ;  /* 0x0000000b3b3b7c10 */ /* 0x000fe4000a7fe4ff */
[----:B------:R-:W-:Y:S01]  /*2720*/  IADD3.X R55, PT, PT, R55, UR11, RZ, P0, !PT ;  /* 0x0000000b37377c10 */ /* 0x000fe200087fe4ff */
[----:B------:R-:W-:Y:S01]  /*2730*/  UMOV UR6, URZ ;  /* 0x000000ff00067c82 */ /* 0x000fe20008000000 */
[----:B------:R-:W-:Y:S01]  /*2740*/  UISETP.NE.U32.AND UP3, UPT, UR7, URZ, UPT ;  /* 0x000000ff0700728c */ /* 0x000fe2000bf65070 */
[----:B------:R-:W-:Y:S10]  /*2750*/  BRA.U UP2, `(.L_x_6) ;  /* 0x0000000102687547 */ /* 0x000ff4000b800000 */
[----:B------:R-:W-:Y:S02]  /*2760*/  UIADD3 UR4, UPT, UPT, UR16, 0x2000, URZ ;  /* 0x0000200010047890 */ /* 0x000fe4000fffe0ff */
[----:B------:R-:W-:Y:S02]  /*2770*/  USHF.R.U32.HI UR8, URZ, 0x4, UR16 ;  /* 0x00000004ff087899 */ /* 0x000fe40008011610 */
[----:B------:R-:W-:Y:S02]  /*2780*/  USHF.R.U32.HI UR4, URZ, 0x4, UR4 ;  /* 0x00000004ff047899 */ /* 0x000fe40008011604 */
[----:B------:R-:W-:Y:S02]  /*2790*/  USGXT.U32 UR8, UR8, 0xe ;  /* 0x0000000e0808789a */ /* 0x000fe40008000000 */
[----:B------:R-:W-:Y:S01]  /*27a0*/  USGXT.U32 UR10, UR4, 0xe ;  /* 0x0000000e040a789a */ /* 0x000fe20008000000 */
[----:B------:R-:W-:Y:S01]  /*27b0*/  UMOV UR18, 0x80 ;  /* 0x0000008000127882 */ /* 0x000fe20000000000 */
[----:B------:R-:W-:Y:S01]  /*27c0*/  UMOV UR19, 0x40004040 ;  /* 0x4000404000137882 */ /* 0x000fe20000000000 */
[----:B------:R-:W-:Y:S01]  /*27d0*/  UMOV UR20, 0xfffffffe ;  /* 0xfffffffe00147882 */ /* 0x000fe20000000000 */
[----:B------:R-:W-:Y:S01]  /*27e0*/  UMOV UR21, 0x7fffbfdf ;  /* 0x7fffbfdf00157882 */ /* 0x000fe20000000000 */
[----:B------:R-:W-:Y:S01]  /*27f0*/  UMOV UR9, URZ ;  /* 0x000000ff00097c82 */ /* 0x000fe20008000000 */
[----:B------:R-:W-:Y:S01]  /*2800*/  UMOV UR11, URZ ;  /* 0x000000ff000b7c82 */ /* 0x000fe20008000000 */
[----:B------:R-:W-:-:S02]  /*2810*/  UIADD3.64 UR18, UPT, UPT, UR8, UR18, URZ ;  /* 0x0000001208127297 */ /* 0x000fc4000fffe0ff */
[----:B------:R-:W-:Y:S01]  /*2820*/  UIADD3.64 UR20, UPT, UPT, UR10, -UR20, URZ ;  /* 0x800000140a147297 */ /* 0x000fe2000fffe0ff */
[----:B------:R-:W-:Y:S01]  /*2830*/  UMOV UR22, 0x0 ;  /* 0x0000000000167882 */ /* 0x000fe20000000000 */
[----:B------:R-:W-:Y:S01]  /*2840*/  UMOV UR23, 0x4088010 ;  /* 0x0408801000177882 */ /* 0x000fe20000000000 */
[----:B------:R-:W-:Y:S01]  /*2850*/  UMOV UR4, UR17 ;  /* 0x0000001100047c82 */ /* 0x000fe20008000000 */
[----:B------:R-:W-:Y:S01]  /*2860*/  UMOV UR5, URZ ;  /* 0x000000ff00057c82 */ /* 0x000fe20008000000 */
[----:B------:R-:W-:Y:S01]  /*2870*/  UMOV UR9, 0x40004040 ;  /* 0x4000404000097882 */ /* 0x000fe20000000000 */
[----:B------:R-:W-:Y:S01]  /*2880*/  UMOV UR11, 0x80004020 ;  /* 0x80004020000b7882 */ /* 0x000fe20000000000 */
[----:B------:R-:W-:Y:S01]  /*2890*/  UMOV UR24, 0x0 ;  /* 0x0000000000187882 */ /* 0x000fe20000000000 */
[----:B------:R-:W-:Y:S01]  /*28a0*/  UMOV UR25, 0x4088010 ;  /* 0x0408801000197882 */ /* 0x000fe20000000000 */
[----:B------:R-:W-:Y:S01]  /*28b0*/  UMOV UR4, UR4 ;  /* 0x0000000400047c82 */ /* 0x000fe20008000000 */
[----:B------:R0:W-:Y:S01]  /*28c0*/  UTCHMMA gdesc[UR8], gdesc[UR10], tmem[UR13], tmem[UR22], idesc[UR23], !UPT ;  /* 0x00ff160a080075ea */ /* 0x0001e2000f80000d */
[----:B------:R0:W-:Y:S01]  /*28d0*/  UTCHMMA gdesc[UR18], gdesc[UR20], tmem[UR13], tmem[UR24], idesc[UR25], UPT ;  /* 0x00ff1814120075ea */ /* 0x0001e2000b80000d */
[----:B------:R0:W-:Y:S01]  /*28e0*/  UTCBAR [UR4], URZ ;  /* 0x000000ff040073e9 */ /* 0x0001e200080000ff */
[----:B------:R-:W-:Y:S01]  /*28f0*/  NOP ;  /* 0x0000000000007918 */ /* 0x000fe20000000000 */
.L_x_6:
[----:B------:R-:W-:Y:S05]  /*2900*/  BRA.U !UP3, `(.L_x_7) ;  /* 0x000000090bd47547 */ /* 0x000fea000b800000 */
[----:B0-----:R-:W-:Y:S02]  /*2910*/  UIADD3 UR4, UPT, UPT, UR16, 0x1000, URZ ;  /* 0x0000100010047890 */ /* 0x001fe4000fffe0ff */
        /* <DEDUP_REMOVED lines=11> */
[----:B------:R-:W-:-:S02]  /*29d0*/  UIADD3 UR14, UPT, UPT, UR12, -0x20, URZ ;  /* 0xffffffe00c0e7890 */ /* 0x000fc4000fffe0ff */
[----:B------:R-:W-:Y:S01]  /*29e0*/  UIADD3.64 UR18, UPT, UPT, UR8, UR18, URZ ;  /* 0x0000001208127297 */ /* 0x000fe2000fffe0ff */
[----:B------:R-:W-:Y:S01]  /*29f0*/  UMOV UR12, UR7 ;  /* 0x00000007000c7c82 */ /* 0x000fe20008000000 */
[----:B------:R-:W-:Y:S01]  /*2a00*/  UIADD3.64 UR20, UPT, UPT, UR10, -UR20, URZ ;  /* 0x800000140a147297 */ /* 0x000fe2000fffe0ff */
[----:B------:R-:W-:Y:S01]  /*2a10*/  UMOV UR5, 0x1 ;  /* 0x0000000100057882 */ /* 0x000fe20000000000 */
[----:B------:R-:W-:-:S10]  /*2a20*/  UMOV UR4, URZ ;  /* 0x000000ff00047c82 */ /* 0x000fd40008000000 */
.L_x_10:
[----:B------:R-:W-:Y:S01]  /*2a30*/  USHF.L.U32 UR6, UR6, 0x1f, URZ ;  /* 0x0000001f06067899 */ /* 0x000fe200080006ff */
[----:B0-----:R-:W-:Y:S01]  /*2a40*/  LOP3.LUT R62, R3, 0x2, RZ, 0xfc, !PT ;  /* 0x00000002033e7812 */ /* 0x001fe200078efcff */
[----:B------:R-:W-:Y:S01]  /*2a50*/  IMAD.WIDE R36, R57, 0x2, R36 ;  /* 0x0000000239247825 */ /* 0x000fe200078e0224 */
[C---:B------:R-:W-:Y:S02]  /*2a60*/  LOP3.LUT R60, R3.reuse, 0x4, RZ, 0xfc, !PT ;  /* 0x00000004033c7812 */ /* 0x040fe400078efcff */
[----:B------:R-:W-:Y:S01]  /*2a70*/  ISETP.GE.AND P0, PT, R62, UR14, PT ;  /* 0x0000000e3e007c0c */ /* 0x000fe2000bf06270 */
[----:B------:R-:W-:Y:S01]  /*2a80*/  IMAD.U32 R65, RZ, RZ, UR6 ;  /* 0x00000006ff417e24 */ /* 0x000fe2000f8e00ff */
[----:B------:R-:W-:Y:S01]  /*2a90*/  LOP3.LUT R62, R3, 0x8, RZ, 0xfc, !PT ;  /* 0x00000008033e7812 */ /* 0x000fe200078efcff */
[----:B------:R-:W-:Y:S01]  /*2aa0*/  IMAD.WIDE R38, R57, 0x2, R38 ;  /* 0x0000000239267825 */ /* 0x000fe200078e0226 */
[C---:B------:R-:W-:Y:S01]  /*2ab0*/  LOP3.LUT R63, R3.reuse, 0xa, RZ, 0xfc, !PT ;  /* 0x0000000a033f7812 */ /* 0x040fe200078efcff */
[----:B------:R-:W0:Y:S01]  /*2ac0*/  SYNCS.PHASECHK.TRANS64.TRYWAIT P6, [UR17], R65 ;  /* 0x00000041ff0075a7 */ /* 0x000e2200080c1111 */
[----:B------:R-:W-:-:S02]  /*2ad0*/  LOP3.LUT R64, R3, 0xc, RZ, 0xfc, !PT ;  /* 0x0000000c03407812 */ /* 0x000fc400078efcff */
[----:B------:R-:W-:Y:S02]  /*2ae0*/  ISETP.GE.AND P1, PT, R60, UR14, PT ;  /* 0x0000000e3c007c0c */ /* 0x000fe4000bf26270 */
[----:B------:R-:W-:Y:S02]  /*2af0*/  ISETP.GE.AND P2, PT, R62, UR14, PT ;  /* 0x0000000e3e007c0c */ /* 0x000fe4000bf46270 */
[----:B------:R-:W-:Y:S02]  /*2b00*/  ISETP.GE.AND P3, PT, R63, UR14, PT ;  /* 0x0000000e3f007c0c */ /* 0x000fe4000bf66270 */
[----:B------:R-:W-:Y:S02]  /*2b10*/  ISETP.GE.AND P4, PT, R64, UR14, PT ;  /* 0x0000000e40007c0c */ /* 0x000fe4000bf86270 */
[C---:B------:R-:W-:Y:S02]  /*2b20*/  ISETP.GE.AND P5, PT, R3.reuse, UR14, PT ;  /* 0x0000000e03007c0c */ /* 0x040fe4000bfa6270 */
[----:B------:R-:W-:-:S02]  /*2b30*/  LOP3.LUT R60, R3, 0x10, RZ, 0xfc, !PT ;  /* 0x00000010033c7812 */ /* 0x000fc400078efcff */
[----:B------:R-:W-:Y:S02]  /*2b40*/  PRMT R77, RZ, 0x7610, R77 ;  /* 0x00007610ff4d7816 */ /* 0x000fe4000000004d */
[----:B------:R-:W-:Y:S01]  /*2b50*/  PRMT R75, RZ, 0x7610, R75 ;  /* 0x00007610ff4b7816 */ /* 0x000fe2000000004b */
[----:B0-----:R-:W-:Y:S06]  /*2b60*/  @!P6 BRA `(.L_x_8) ;  /* 0x00000014004ce947 */ /* 0x001fec0003800000 */
.L_x_16:
[----:B------:R-:W2:Y:S01]  /*2b70*/  @!P5 LDG.E.U16 R77, desc[UR28][R38.64] ;  /* 0x0000001c264dd981 */ /* 0x000ea2000c1e1500 */
[----:B------:R-:W-:Y:S01]  /*2b80*/  ISETP.GE.AND P5, PT, R60, UR14, PT ;  /* 0x0000000e3c007c0c */ /* 0x000fe2000bfa6270 */
[----:B------:R-:W-:Y:S01]  /*2b90*/  IMAD.WIDE R40, R57, 0x2, R40 ;  /* 0x0000000239287825 */ /* 0x000fe200078e0228 */
[----:B------:R-:W-:Y:S01]  /*2ba0*/  LOP3.LUT R62, R3, 0x12, RZ, 0xfc, !PT ;  /* 0x00000012033e7812 */ /* 0x000fe200078efcff */
[----:B------:R-:W3:Y:S01]  /*2bb0*/  @!P0 LDG.E.U16 R75, desc[UR28][R36.64] ;  /* 0x0000001c244b8981 */ /* 0x000ee2000c1e1500 */
[----:B------:R-:W-:Y:S01]  /*2bc0*/  PRMT R60, RZ, 0x7610, R60 ;  /* 0x00007610ff3c7816 */ /* 0x000fe2000000003c */
[C---:B------:R-:W-:Y:S01]  /*2bd0*/  IMAD.WIDE R42, R57.reuse, 0x2, R42 ;  /* 0x00000002392a7825 */ /* 0x040fe200078e022a */
[----:B------:R-:W-:Y:S02]  /*2be0*/  PRMT R73, RZ, 0x7610, R73 ;  /* 0x00007610ff497816 */ /* 0x000fe40000000049 */
[----:B------:R-:W-:Y:S01]  /*2bf0*/  PRMT R64, RZ, 0x7610, R64 ;  /* 0x00007610ff407816 */ /* 0x000fe20000000040 */
[----:B------:R-:W-:Y:S01]  /*2c00*/  IMAD.WIDE R46, R57, 0x2, R46 ;  /* 0x00000002392e7825 */ /* 0x000fe200078e022e */
[----:B------:R-:W-:Y:S01]  /*2c10*/  ISETP.GE.AND P0, PT, R62, UR14, PT ;  /* 0x0000000e3e007c0c */ /* 0x000fe2000bf06270 */
[----:B------:R-:W4:Y:S01]  /*2c20*/  @!P2 LDG.E.U16 R60, desc[UR28][R40.64] ;  /* 0x0000001c283ca981 */ /* 0x000f22000c1e1500 */
[----:B------:R-:W-:-:S02]  /*2c30*/  LOP3.LUT R62, R3, 0x14, RZ, 0xfc, !PT ;  /* 0x00000014033e7812 */ /* 0x000fc400078efcff */
[----:B------:R-:W-:Y:S01]  /*2c40*/  ISETP.GE.AND P2, PT, R53, UR14, PT ;  /* 0x0000000e35007c0c */ /* 0x000fe2000bf46270 */
[----:B------:R-:W5:Y:S01]  /*2c50*/  @!P3 LDG.E.U16 R73, desc[UR28][R42.64] ;  /* 0x0000001c2a49b981 */ /* 0x000f62000c1e1500 */
[----:B------:R-:W-:-:S03]  /*2c60*/  ISETP.GE.AND P3, PT, R51, UR14, PT ;  /* 0x0000000e33007c0c */ /* 0x000fc6000bf66270 */
[----:B------:R-:W3:Y:S01]  /*2c70*/  @!P5 LDG.E.U16 R64, desc[UR28][R46.64] ;  /* 0x0000001c2e40d981 */ /* 0x000ee2000c1e1500 */
[----:B------:R-:W-:Y:S01]  /*2c80*/  ISETP.GE.AND P5, PT, R62, UR14, PT ;  /* 0x0000000e3e007c0c */ /* 0x000fe2000bfa6270 */
[C---:B------:R-:W-:Y:S01]  /*2c90*/  IMAD.WIDE R8, R57.reuse, 0x2, R8 ;  /* 0x0000000239087825 */ /* 0x040fe200078e0208 */
[----:B------:R-:W-:Y:S02]  /*2ca0*/  PRMT R62, RZ, 0x7610, R62 ;  /* 0x00007610ff3e7816 */ /* 0x000fe4000000003e */
[----:B------:R-:W-:Y:S01]  /*2cb0*/  PRMT R74, RZ, 0x7610, R74 ;  /* 0x00007610ff4a7816 */ /* 0x000fe2000000004a */
[C---:B------:R-:W-:Y:S01]  /*2cc0*/  IMAD.WIDE R6, R57.reuse, 0x2, R6 ;  /* 0x0000000239067825 */ /* 0x040fe200078e0206 */
[----:B------:R-:W-:Y:S02]  /*2cd0*/  PRMT R72, RZ, 0x7610, R72 ;  /* 0x00007610ff487816 */ /* 0x000fe40000000048 */
[----:B------:R-:W-:Y:S01]  /*2ce0*/  PRMT R66, RZ, 0x7610, R66 ;  /* 0x00007610ff427816 */ /* 0x000fe20000000042 */
[C---:B------:R-:W-:Y:S01]  /*2cf0*/  IMAD.WIDE R58, R57.reuse, 0x2, R58 ;  /* 0x00000002393a7825 */ /* 0x040fe200078e023a */
[----:B------:R-:W-:Y:S01]  /*2d00*/  PRMT R68, RZ, 0x7610, R68 ;  /* 0x00007610ff447816 */ /* 0x000fe20000000044 */
[----:B------:R-:W5:Y:S02]  /*2d10*/  @!P2 LDG.E.U16 R62, desc[UR28][R8.64] ;  /* 0x0000001c083ea981 */ /* 0x000f64000c1e1500 */
[----:B------:R-:W-:-:S02]  /*2d20*/  IMAD.WIDE R54, R57, 0x2, R54 ;  /* 0x0000000239367825 */ /* 0x000fc400078e0236 */
[----:B------:R-:W5:Y:S02]  /*2d30*/  @!P0 LDG.E.U16 R74, desc[UR28][R58.64] ;  /* 0x0000001c3a4a8981 */ /* 0x000f64000c1e1500 */
[----:B------:R-:W-:Y:S02]  /*2d40*/  IMAD.WIDE R44, R57, 0x2, R44 ;  /* 0x00000002392c7825 */ /* 0x000fe400078e022c */
[----:B------:R-:W5:Y:S04]  /*2d50*/  @!P3 LDG.E.U16 R72, desc[UR28][R6.64] ;  /* 0x0000001c0648b981 */ /* 0x000f68000c1e1500 */
[----:B------:R-:W5:Y:S04]  /*2d60*/  @!P5 LDG.E.U16 R66, desc[UR28][R54.64] ;  /* 0x0000001c3642d981 */ /* 0x000f68000c1e1500 */
[----:B------:R-:W5:Y:S01]  /*2d70*/  @!P4 LDG.E.U16 R68, desc[UR28][R44.64] ;  /* 0x0000001c2c44c981 */ /* 0x000f62000c1e1500 */
[----:B------:R-:W-:Y:S01]  /*2d80*/  LOP3.LUT R63, R3, 0x6, RZ, 0xfc, !PT ;  /* 0x00000006033f7812 */ /* 0x000fe200078efcff */
[----:B------:R-:W-:Y:S01]  /*2d90*/  IMAD.WIDE R34, R57, 0x2, R34 ;  /* 0x0000000239227825 */ /* 0x000fe200078e0222 */
[----:B------:R-:W-:-:S02]  /*2da0*/  PRMT R70, RZ, 0x7610, R70 ;  /* 0x00007610ff467816 */ /* 0x000fc40000000046 */
[----:B------:R-:W-:Y:S02]  /*2db0*/  ISETP.GE.AND P0, PT, R63, UR14, PT ;  /* 0x0000000e3f007c0c */ /* 0x000fe4000bf06270 */
[----:B------:R-:W-:Y:S02]  /*2dc0*/  LEA.HI R63, R2, 0xe, RZ, 0x1a ;  /* 0x0000000e023f7811 */ /* 0x000fe400078fd0ff */
[----:B------:R-:W5:Y:S02]  /*2dd0*/  @!P1 LDG.E.U16 R70, desc[UR28][R34.64] ;  /* 0x0000001c22469981 */ /* 0x000f64000c1e1500 */
[----:B------:R-:W-:Y:S02]  /*2de0*/  ISETP.GE.AND P1, PT, R63, UR14, PT ;  /* 0x0000000e3f007c0c */ /* 0x000fe4000bf26270 */
[----:B------:R-:W-:-:S04]  /*2df0*/  LOP3.LUT R63, R3, 0x16, RZ, 0xfc, !PT ;  /* 0x00000016033f7812 */ /* 0x000fc800078efcff */
[----:B------:R-:W-:Y:S02]  /*2e00*/  ISETP.GE.AND P2, PT, R63, UR14, PT ;  /* 0x0000000e3f007c0c */ /* 0x000fe4000bf46270 */
[----:B------:R-:W-:Y:S02]  /*2e10*/  LEA.HI R63, R2, 0x1e, RZ, 0x1a ;  /* 0x0000001e023f7811 */ /* 0x000fe400078fd0ff */
[----:B------:R-:W-:Y:S02]  /*2e20*/  ISETP.GE.AND P3, PT, R49, UR14, PT ;  /* 0x0000000e31007c0c */ /* 0x000fe4000bf66270 */
[----:B------:R-:W-:Y:S01]  /*2e30*/  ISETP.GE.AND P4, PT, R63, UR14, PT ;  /* 0x0000000e3f007c0c */ /* 0x000fe2000bf86270 */
[C---:B------:R-:W-:Y:S01]  /*2e40*/  IMAD.WIDE R28, R57.reuse, 0x2, R28 ;  /* 0x00000002391c7825 */ /* 0x040fe200078e021c */
[----:B------:R-:W-:Y:S02]  /*2e50*/  PRMT R69, RZ, 0x7610, R69 ;  /* 0x00007610ff457816 */ /* 0x000fe40000000045 */
[----:B------:R-:W-:Y:S01]  /*2e60*/  PRMT R67, RZ, 0x7610, R67 ;  /* 0x00007610ff437816 */ /* 0x000fe20000000043 */
[----:B------:R-:W-:Y:S01]  /*2e70*/  IMAD.WIDE R32, R57, 0x2, R32 ;  /* 0x0000000239207825 */ /* 0x000fe200078e0220 */
[----:B------:R-:W-:-:S02]  /*2e80*/  PRMT R65, RZ, 0x7610, R65 ;  /* 0x00007610ff417816 */ /* 0x000fc40000000041 */
[----:B------:R-:W-:Y:S01]  /*2e90*/  PRMT R71, RZ, 0x7610, R71 ;  /* 0x00007610ff477816 */ /* 0x000fe20000000047 */
[C---:B------:R-:W-:Y:S01]  /*2ea0*/  IMAD.WIDE R4, R57.reuse, 0x2, R4 ;  /* 0x0000000239047825 */ /* 0x040fe200078e0204 */
[----:B------:R-:W-:Y:S01]  /*2eb0*/  PRMT R63, RZ, 0x7610, R63 ;  /* 0x00007610ff3f7816 */ /* 0x000fe2000000003f */
[----:B------:R-:W5:Y:S02]  /*2ec0*/  @!P0 LDG.E.U16 R69, desc[UR28][R32.64] ;  /* 0x0000001c20458981 */ /* 0x000f64000c1e1500 */
[C---:B------:R-:W-:Y:S02]  /*2ed0*/  IMAD.WIDE R10, R57.reuse, 0x2, R10 ;  /* 0x00000002390a7825 */ /* 0x040fe400078e020a */
[----:B------:R-:W5:Y:S02]  /*2ee0*/  @!P3 LDG.E.U16 R71, desc[UR28][R4.64] ;  /* 0x0000001c0447b981 */ /* 0x000f64000c1e1500 */
[----:B------:R-:W-:Y:S02]  /*2ef0*/  IMAD.WIDE R30, R57, 0x2, R30 ;  /* 0x00000002391e7825 */ /* 0x000fe400078e021e */
[----:B------:R-:W5:Y:S04]  /*2f00*/  @!P2 LDG.E.U16 R65, desc[UR28][R10.64] ;  /* 0x0000001c0a41a981 */ /* 0x000f68000c1e1500 */
[----:B------:R-:W5:Y:S04]  /*2f10*/  @!P1 LDG.E.U16 R67, desc[UR28][R30.64] ;  /* 0x0000001c1e439981 */ /* 0x000f68000c1e1500 */
[----:B------:R-:W5:Y:S01]  /*2f20*/  @!P4 LDG.E.U16 R63, desc[UR28][R28.64] ;  /* 0x0000001c1c3fc981 */ /* 0x000f62000c1e1500 */
[----:B------:R-:W-:Y:S01]  /*2f30*/  BAR.SYNC.DEFER_BLOCKING 0x0 ;  /* 0x0000000000007b1d */ /* 0x000fe20000010000 */
[----:B------:R-:W-:-:S04]  /*2f40*/  LOP3.LUT R76, R2, 0x1f, RZ, 0xc0, !PT ;  /* 0x0000001f024c7812 */ /* 0x000fc800078ec0ff */
[----:B------:R-:W-:Y:S01]  /*2f50*/  ISETP.GE.AND P0, PT, R76, UR14, PT ;  /* 0x0000000e4c007c0c */ /* 0x000fe2000bf06270 */
[----:B------:R-:W-:-:S04]  /*2f60*/  IMAD.WIDE R14, R61, 0x2, R14 ;  /* 0x000000023d0e7825 */ /* 0x000fc800078e020e */
[----:B------:R-:W-:-:S04]  /*2f70*/  IMAD.WIDE R18, R61, 0x2, R18 ;  /* 0x000000023d127825 */ /* 0x000fc800078e0212 */
[----:B------:R-:W-:-:S04]  /*2f80*/  IMAD.WIDE R22, R61, 0x2, R22 ;  /* 0x000000023d167825 */ /* 0x000fc800078e0216 */
[----:B------:R-:W-:-:S04]  /*2f90*/  IMAD.WIDE R26, R61, 0x2, R26 ;  /* 0x000000023d1a7825 */ /* 0x000fc800078e021a */
[----:B------:R-:W-:-:S04]  /*2fa0*/  IMAD.WIDE R12, R61, 0x2, R12 ;  /* 0x000000023d0c7825 */ /* 0x000fc800078e020c */
[----:B------:R-:W-:-:S04]  /*2fb0*/  IMAD.WIDE R16, R61, 0x2, R16 ;  /* 0x000000023d107825 */ /* 0x000fc800078e0210 */
[----:B------:R-:W-:-:S04]  /*2fc0*/  IMAD.WIDE R20, R61, 0x2, R20 ;  /* 0x000000023d147825 */ /* 0x000fc800078e0214 */
[----:B------:R-:W-:Y:S01]  /*2fd0*/  IMAD.WIDE R24, R61, 0x2, R24 ;  /* 0x000000023d187825 */ /* 0x000fe200078e0218 */
[----:B--2---:R0:W-:Y:S04]  /*2fe0*/  STS.U16 [R56+UR16+0x1000], R77 ;  /* 0x0010004d38007988 */ /* 0x0041e80008000410 */
[----:B----4-:R1:W-:Y:S01]  /*2ff0*/  STS.U16 [R56+UR16+0x1400], R60 ;  /* 0x0014003c38007988 */ /* 0x0103e20008000410 */
[----:B0-----:R-:W-:-:S06]  /*3000*/  PRMT R77, RZ, 0x7610, R77 ;  /* 0x00007610ff4d7816 */ /* 0x001fcc000000004d */
[----:B------:R-:W2:Y:S04]  /*3010*/  @!P0 LDG.E.U16 R77, desc[UR28][R22.64] ;  /* 0x0000001c164d8981 */ /* 0x000ea8000c1e1500 */
[----:B---3--:R0:W-:Y:S01]  /*3020*/  STS.U16 [R56+UR16+0x1800], R64 ;  /* 0x0018004038007988 */ /* 0x0081e20008000410 */
[----:B-1----:R-:W-:-:S06]  /*3030*/  PRMT R60, RZ, 0x7610, R60 ;  /* 0x00007610ff3c7816 */ /* 0x002fcc000000003c */
[----:B------:R-:W3:Y:S04]  /*3040*/  @!P0 LDG.E.U16 R60, desc[UR28][R20.64] ;  /* 0x0000001c143c8981 */ /* 0x000ee8000c1e1500 */
[----:B-----5:R1:W-:Y:S01]  /*3050*/  STS.U16 [R56+UR16+0x1c00], R62 ;  /* 0x001c003e38007988 */ /* 0x0203e20008000410 */
[----:B0-----:R-:W-:-:S03]  /*3060*/  PRMT R64, RZ, 0x7610, R64 ;  /* 0x00007610ff407816 */ /* 0x001fc60000000040 */
[----:B------:R0:W-:Y:S04]  /*3070*/  STS.U16 [R52+UR16+0x1100], R75 ;  /* 0x0011004b34007988 */ /* 0x0001e80008000410 */
[----:B------:R4:W-:Y:S01]  /*3080*/  STS.U16 [R52+UR16+0x1500], R73 ;  /* 0x0015004934007988 */ /* 0x0009e20008000410 */
[----:B-1----:R-:W-:-:S03]  /*3090*/  PRMT R62, RZ, 0x7610, R62 ;  /* 0x00007610ff3e7816 */ /* 0x002fc6000000003e */
[----:B------:R-:W-:Y:S04]  /*30a0*/  STS.U16 [R52+UR16+0x1900], R74 ;  /* 0x0019004a34007988 */ /* 0x000fe80008000410 */
[----:B------:R-:W-:Y:S01]  /*30b0*/  STS.U16 [R52+UR16+0x1d00], R72 ;  /* 0x001d004834007988 */ /* 0x000fe20008000410 */
[----:B0-----:R-:W-:Y:S02]  /*30c0*/  PRMT R75, RZ, 0x7610, R75 ;  /* 0x00007610ff4b7816 */ /* 0x001fe4000000004b */
[----:B----4-:R-:W-:Y:S01]  /*30d0*/  PRMT R73, RZ, 0x7610, R73 ;  /* 0x00007610ff497816 */ /* 0x010fe20000000049 */
[----:B------:R0:W-:Y:S04]  /*30e0*/  STS.U16 [R50+UR16+0x1a00], R66 ;  /* 0x001a004232007988 */ /* 0x0001e80008000410 */
[----:B------:R1:W-:Y:S04]  /*30f0*/  STS.U16 [R50+UR16+0x1600], R68 ;  /* 0x0016004432007988 */ /* 0x0003e80008000410 */
[----:B------:R-:W4:Y:S01]  /*3100*/  @!P0 LDG.E.U16 R73, desc[UR28][R26.64] ;  /* 0x0000001c1a498981 */ /* 0x000f22000c1e1500 */
[----:B0-----:R-:W-:-:S03]  /*3110*/  PRMT R66, RZ, 0x7610, R66 ;  /* 0x00007610ff427816 */ /* 0x001fc60000000042 */
[----:B------:R-:W5:Y:S01]  /*3120*/  @!P0 LDG.E.U16 R62, desc[UR28][R18.64] ;  /* 0x0000001c123e8981 */ /* 0x000f62000c1e1500 */
[----:B-1----:R-:W-:-:S03]  /*3130*/  PRMT R68, RZ, 0x7610, R68 ;  /* 0x00007610ff447816 */ /* 0x002fc60000000044 */
[----:B------:R-:W3:Y:S04]  /*3140*/  @!P0 LDG.E.U16 R66, desc[UR28][R14.64] ;  /* 0x0000001c0e428981 */ /* 0x000ee8000c1e1500 */
[----:B------:R-:W3:Y:S04]  /*3150*/  @!P0 LDG.E.U16 R75, desc[UR28][R24.64] ;  /* 0x0000001c184b8981 */ /* 0x000ee8000c1e1500 */
[----:B------:R-:W3:Y:S04]  /*3160*/  @!P0 LDG.E.U16 R64, desc[UR28][R16.64] ;  /* 0x0000001c10408981 */ /* 0x000ee8000c1e1500 */
[----:B------:R-:W3:Y:S04]  /*3170*/  @!P0 LDG.E.U16 R68, desc[UR28][R12.64] ;  /* 0x0000001c0c448981 */ /* 0x000ee8000c1e1500 */
[----:B------:R0:W-:Y:S04]  /*3180*/  STS.U16 [R50+UR16+0x1200], R70 ;  /* 0x0012004632007988 */ /* 0x0001e80008000410 */
[----:B------:R0:W-:Y:S04]  /*3190*/  STS.U16 [R50+UR16+0x1e00], R71 ;  /* 0x001e004732007988 */ /* 0x0001e80008000410 */
[----:B------:R0:W-:Y:S04]  /*31a0*/  STS.U16 [R48+UR16+0x1300], R69 ;  /* 0x0013004530007988 */ /* 0x0001e80008000410 */
[----:B------:R0:W-:Y:S04]  /*31b0*/  STS.U16 [R48+UR16+0x1700], R67 ;  /* 0x0017004330007988 */ /* 0x0001e80008000410 */
[----:B------:R0:W-:Y:S04]  /*31c0*/  STS.U16 [R48+UR16+0x1b00], R65 ;  /* 0x001b004130007988 */ /* 0x0001e80008000410 */
[----:B------:R0:W-:Y:S01]  /*31d0*/  STS.U16 [R48+UR16+0x1f00], R63 ;  /* 0x001f003f30007988 */ /* 0x0001e20008000410 */
[----:B------:R-:W-:-:S04]  /*31e0*/  ULEA UR17, UR5, UR16, 0x3 ;  /* 0x0000001005117291 */ /* 0x000fc8000f8e18ff */
[----:B------:R-:W-:Y:S01]  /*31f0*/  UIADD3 UR17, UPT, UPT, UR17, 0x3000, URZ ;  /* 0x0000300011117890 */ /* 0x000fe2000fffe0ff */
[----:B--2---:R0:W-:Y:S04]  /*3200*/  STS.U16 [R56+UR16+0x2a00], R77 ;  /* 0x002a004d38007988 */ /* 0x0041e80008000410 */
[----:B----4-:R0:W-:Y:S04]  /*3210*/  STS.U16 [R56+UR16+0x2800], R73 ;  /* 0x0028004938007988 */ /* 0x0101e80008000410 */
[----:B-----5:R0:W-:Y:S04]  /*3220*/  STS.U16 [R56+UR16+0x2c00], R62 ;  /* 0x002c003e38007988 */ /* 0x0201e80008000410 */
[----:B---3--:R0:W-:Y:S04]  /*3230*/  STS.U16 [R56+UR16+0x2e00], R66 ;  /* 0x002e004238007988 */ /* 0x0081e80008000410 */
[----:B------:R0:W-:Y:S04]  /*3240*/  STS.U16 [R52+UR16+0x2900], R75 ;  /* 0x0029004b34007988 */ /* 0x0001e80008000410 */
[----:B------:R0:W-:Y:S04]  /*3250*/  STS.U16 [R52+UR16+0x2b00], R60 ;  /* 0x002b003c34007988 */ /* 0x0001e80008000410 */
[----:B------:R0:W-:Y:S04]  /*3260*/  STS.U16 [R52+UR16+0x2d00], R64 ;  /* 0x002d004034007988 */ /* 0x0001e80008000410 */
[----:B------:R0:W-:Y:S01]  /*3270*/  STS.U16 [R52+UR16+0x2f00], R68 ;  /* 0x002f004434007988 */ /* 0x0001e20008000410 */
[----:B------:R1:W-:Y:S06]  /*3280*/  MEMBAR.ALL.CTA ;  /* 0x0000000000007992 */ /* 0x0003ec0000008000 */
[----:B-1----:R-:W1:Y:S02]  /*3290*/  FENCE.VIEW.ASYNC.S ;  /* 0x00000000000073c6 */ /* 0x002e640000000000 */
[----:B-1----:R-:W-:Y:S06]  /*32a0*/  BAR.SYNC.DEFER_BLOCKING 0x0 ;  /* 0x0000000000007b1d */ /* 0x002fec0000010000 */
[----:B------:R-:W-:Y:S05]  /*32b0*/  BRA.U UP1, `(.L_x_9) ;  /* 0x00000001013c7547 */ /* 0x000fea000b800000 */
[----:B------:R-:W-:Y:S01]  /*32c0*/  UMOV UR22, UR8 ;  /* 0x0000000800167c82 */ /* 0x000fe20008000000 */
[----:B------:R-:W-:Y:S01]  /*32d0*/  UMOV UR23, 0x40004040 ;  /* 0x4000404000177882 */ /* 0x000fe20000000000 */
[----:B------:R-:W-:Y:S01]  /*32e0*/  UMOV UR24, UR10 ;  /* 0x0000000a00187c82 */ /* 0x000fe20008000000 */
[----:B------:R-:W-:Y:S01]  /*32f0*/  UMOV UR25, 0x80004020 ;  /* 0x8000402000197882 */ /* 0x000fe20000000000 */
[----:B------:R-:W-:Y:S01]  /*3300*/  UMOV UR26, 0x0 ;  /* 0x00000000001a7882 */ /* 0x000fe20000000000 */
[----:B------:R-:W-:Y:S01]  /*3310*/  UMOV UR27, 0x4088010 ;  /* 0x04088010001b7882 */ /* 0x000fe20000000000 */
[----:B------:R-:W-:Y:S01]  /*3320*/  UMOV UR6, UR17 ;  /* 0x0000001100067c82 */ /* 0x000fe20008000000 */
[----:B------:R-:W-:Y:S01]  /*3330*/  UMOV UR7, URZ ;  /* 0x000000ff00077c82 */ /* 0x000fe20008000000 */
[----:B------:R-:W-:Y:S01]  /*3340*/  UMOV UR32, 0x0 ;  /* 0x0000000000207882 */ /* 0x000fe20000000000 */
[----:B------:R-:W-:Y:S01]  /*3350*/  UMOV UR33, 0x4088010 ;  /* 0x0408801000217882 */ /* 0x000fe20000000000 */
[----:B------:R1:W-:Y:S01]  /*3360*/  UTCHMMA gdesc[UR22], gdesc[UR24], tmem[UR13], tmem[UR26], idesc[UR27], UPT ;  /* 0x00ff1a18160075ea */ /* 0x0003e2000b80000d */
[----:B------:R-:W-:Y:S01]  /*3370*/  UMOV UR6, UR6 ;  /* 0x0000000600067c82 */ /* 0x000fe20008000000 */
[----:B------:R1:W-:Y:S01]  /*3380*/  UTCHMMA gdesc[UR18], gdesc[UR20], tmem[UR13], tmem[UR32], idesc[UR33], UPT ;  /* 0x00ff2014120075ea */ /* 0x0003e2000b80000d */
[----:B------:R1:W-:Y:S01]  /*3390*/  UTCBAR [UR6], URZ ;  /* 0x000000ff060073e9 */ /* 0x0003e200080000ff */
[----:B------:R-:W-:-:S02]  /*33a0*/  NOP ;  /* 0x0000000000007918 */ /* 0x000fc40000000000 */
.L_x_9:
[----:B------:R-:W-:Y:S02]  /*33b0*/  UIADD3 UR5, UPT, UPT, UR5, 0x1, URZ ;  /* 0x0000000105057890 */ /* 0x000fe4000fffe0ff */
[----:B------:R-:W-:Y:S02]  /*33c0*/  UIADD3 UR12, UPT, UPT, UR12, -0x1, URZ ;  /* 0xffffffff0c0c7890 */ /* 0x000fe4000fffe0ff */
[----:B------:R-:W-:Y:S02]  /*33d0*/  UISETP.GT.AND UP2, UPT, UR5, 0x1, UPT ;  /* 0x000000010500788c */ /* 0x000fe4000bf44270 */
[----:B------:R-:W-:Y:S02]  /*33e0*/  UIADD3 UR14, UPT, UPT, UR14, -0x20, URZ ;  /* 0xffffffe00e0e7890 */ /* 0x000fe4000fffe0ff */
[----:B-1----:R-:W-:Y:S02]  /*33f0*/  USEL UR6, URZ, 0x1, !UP2 ;  /* 0x00000001ff067887 */ /* 0x002fe4000d000000 */
[----:B------:R-:W-:-:S02]  /*3400*/  USEL UR5, UR5, URZ, !UP2 ;  /* 0x000000ff05057287 */ /* 0x000fc4000d000000 */
[----:B------:R-:W-:Y:S02]  /*3410*/  UISETP.NE.U32.AND UP2, UPT, UR12, URZ, UPT ;  /* 0x000000ff0c00728c */ /* 0x000fe4000bf45070 */
[----:B------:R-:W-:-:S03]  /*3420*/  ULOP3.LUT UR7, UR4, UR6, URZ, 0x3c, !UPT ;  /* 0x0000000604077292 */ /* 0x000fc6000f8e3cff */
[----:B------:R-:W-:-:S04]  /*3430*/  UMOV UR6, UR4 ;  /* 0x0000000400067c82 */ /* 0x000fc80008000000 */
[----:B------:R-:W-:Y:S01]  /*3440*/  UMOV UR4, UR7 ;  /* 0x0000000700047c82 */ /* 0x000fe20008000000 */
[----:B------:R-:W-:Y:S05]  /*3450*/  BRA.U UP2, `(.L_x_10) ;  /* 0xfffffff502747547 */ /* 0x000fea000b83ffff */
.L_x_7:
[----:B------:R-:W-:-:S09]  /*3460*/  UISETP.GE.AND UP1, UPT, UR31, 0x20, UPT ;  /* 0x000000201f00788c */ /* 0x000fd2000bf26270 */
[----:B------:R-:W-:Y:S05]  /*3470*/  BRA.U !UP1, `(.L_x_11) ;  /* 0x0000000109107547 */ /* 0x000fea000b800000 */
[----:B------:R-:W-:-:S06]  /*3480*/  USHF.L.U32 UR6, UR6, 0x1f, URZ ;  /* 0x0000001f06067899 */ /* 0x000fcc00080006ff */
[----:B------:R-:W-:-:S04]  /*3490*/  IMAD.U32 R4, RZ, RZ, UR6 ;  /* 0x00000006ff047e24 */ /* 0x000fc8000f8e00ff */
[----:B------:R-:W1:Y:S02]  /*34a0*/  SYNCS.PHASECHK.TRANS64.TRYWAIT P0, [UR17], R4 ;  /* 0x00000004ff0075a7 */ /* 0x000e640008001111 */
[----:B-1----:R-:W-:Y:S05]  /*34b0*/  @!P0 BRA `(.L_x_12) ;  /* 0x0000000c00048947 */ /* 0x002fea0003800000 */
.L_x_11:
[----:B------:R-:W-:Y:S01]  /*34c0*/  BAR.SYNC.DEFER_BLOCKING 0x0 ;  /* 0x0000000000007b1d */ /* 0x000fe20000010000 */
[C---:B------:R-:W-:Y:S01]  /*34d0*/  LOP3.LUT P0, RZ, R2.reuse, 0x7f, RZ, 0xc0, !PT ;  /* 0x0000007f02ff7812 */ /* 0x040fe2000780c0ff */
[C---:B------:R-:W-:Y:S01]  /*34e0*/  IMAD.SHL.U32 R20, R2.reuse, 0x10, RZ ;  /* 0x0000001002147824 */ /* 0x040fe200078e00ff */
[C---:B------:R-:W-:Y:S01]  /*34f0*/  LOP3.LUT R22, R2.reuse, 0x40, RZ, 0xc0, !PT ;  /* 0x0000004002167812 */ /* 0x040fe200078ec0ff */
[C---:B------:R-:W-:Y:S01]  /*3500*/  IMAD.SHL.U32 R21, R2.reuse, 0x100, RZ ;  /* 0x0000010002157824 */ /* 0x040fe200078e00ff */
[----:B------:R-:W-:Y:S01]  /*3510*/  LOP3.LUT R25, R2, 0x3f, RZ, 0xc0, !PT ;  /* 0x0000003f02197812 */ /* 0x000fe200078ec0ff */
[----:B0-----:R-:W0:Y:S01]  /*3520*/  LDCU UR4, c[0x0][0x3b4] ;  /* 0x00007680ff0477ac */ /* 0x001e220008000800 */
[----:B------:R-:W-:Y:S02]  /*3530*/  LOP3.LUT R20, R20, 0xf0, RZ, 0xc0, !PT ;  /* 0x000000f014147812 */ /* 0x000fe400078ec0ff */
[----:B------:R-:W-:Y:S01]  /*3540*/  LOP3.LUT R21, R21, 0x1000, RZ, 0xc0, !PT ;  /* 0x0000100015157812 */ /* 0x000fe200078ec0ff */
[----:B------:R-:W1:Y:S01]  /*3550*/  LDCU.128 UR8, c[0x0][0x390] ;  /* 0x00007200ff0877ac */ /* 0x000e620008000c00 */
[----:B------:R-:W-:-:S02]  /*3560*/  LEA R22, R22, UR16, 0x5 ;  /* 0x0000001016167c11 */ /* 0x000fc4000f8e28ff */
[----:B------:R-:W-:Y:S01]  /*3570*/  IADD3 R21, PT, PT, R20, UR16, R21 ;  /* 0x0000001014157c10 */ /* 0x000fe2000fffe015 */
[----:B------:R-:W-:Y:S02]  /*3580*/  IMAD.SHL.U32 R20, R2, 0x8, RZ ;  /* 0x0000000802147824 */ /* 0x000fe400078e00ff */
[----:B------:R-:W-:Y:S01]  /*3590*/  IMAD R25, R25, 0x10, R22 ;  /* 0x0000001019197824 */ /* 0x000fe200078e0216 */
[----:B------:R-:W2:Y:S02]  /*35a0*/  S2R R2, SR_CgaCtaId ;  /* 0x0000000000027919 */ /* 0x000ea40000008800 */
[----:B------:R-:W-:Y:S01]  /*35b0*/  LOP3.LUT R20, R20, 0x300, RZ, 0xc0, !PT ;  /* 0x0000030014147812 */ /* 0x000fe200078ec0ff */
[----:B------:R-:W3:Y:S02]  /*35c0*/  @!P0 SYNCS.CCTL.IV [UR16+0x3000] ;  /* 0x00300000ff0089b1 */ /* 0x000ee40008000010 */
[----:B---3--:R-:W-:Y:S02]  /*35d0*/  BAR.SYNC.DEFER_BLOCKING 0x0 ;  /* 0x0000000000007b1d */ /* 0x008fe40000010000 */
[----:B------:R-:W-:-:S04]  /*35e0*/  IMAD.IADD R24, R20, 0x1, R21 ;  /* 0x0000000114187824 */ /* 0x000fc800078e0215 */
[----:B------:R-:W-:Y:S01]  /*35f0*/  LDTM.16dp32bit_t0_t15.x16 R4, tmem[UR15] ;  /* 0x0000000f000479ee */ /* 0x000fe20008a00000 */
[----:B------:R-:W3:Y:S01]  /*3600*/  LDTM.16dp32bit_t16_t31.x16 R4, tmem[UR15+0x10] ;  /* 0x0000100f000479ee */ /* 0x000ee20008a20000 */
[----:B------:R-:W3:Y:S01]  /*3610*/  @!P0 SYNCS.CCTL.IV [UR16+0x3008] ;  /* 0x00300800ff0089b1 */ /* 0x000ee20008000010 */
[----:B------:R-:W-:Y:S01]  /*3620*/  NOP ;  /* 0x0000000000007918 */ /* 0x000fe20000000000 */
[----:B---3--:R-:W-:Y:S01]  /*3630*/  BAR.SYNC.DEFER_BLOCKING 0x0 ;  /* 0x0000000000007b1d */ /* 0x008fe20000010000 */
[----:B-1----:R-:W-:Y:S02]  /*3640*/  ISETP.GE.AND P0, PT, R0, UR10, PT ;  /* 0x0000000a00007c0c */ /* 0x002fe4000bf06270 */
[----:B------:R-:W-:Y:S02]  /*3650*/  F2FP.F16.F32.PACK_AB R4, R6, R4 ;  /* 0x000000040604723e */ /* 0x000fe400000000ff */
[----:B------:R-:W-:Y:S02]  /*3660*/  F2FP.F16.F32.PACK_AB R20, R7, R5 ;  /* 0x000000050714723e */ /* 0x000fe400000000ff */
[----:B------:R-:W-:-:S02]  /*3670*/  F2FP.F16.F32.PACK_AB R5, R10, R8 ;  /* 0x000000080a05723e */ /* 0x000fc400000000ff */
[----:B------:R-:W-:Y:S02]  /*3680*/  F2FP.F16.F32.PACK_AB R21, R11, R9 ;  /* 0x000000090b15723e */ /* 0x000fe400000000ff */
[----:B------:R-:W-:Y:S01]  /*3690*/  F2FP.F16.F32.PACK_AB R6, R14, R12 ;  /* 0x0000000c0e06723e */ /* 0x000fe200000000ff */
[----:B--2---:R-:W-:Y:S01]  /*36a0*/  IMAD.SHL.U32 R14, R2, 0x20, RZ ;  /* 0x00000020020e7824 */ /* 0x004fe200078e00ff */
[----:B------:R-:W-:Y:S01]  /*36b0*/  F2FP.F16.F32.PACK_AB R22, R15, R13 ;  /* 0x0000000d0f16723e */ /* 0x000fe200000000ff */
[----:B------:R-:W1:Y:S01]  /*36c0*/  LDC R12, c[0x0][0x3b8] ;  /* 0x0000ee00ff0c7b82 */ /* 0x000e620000000800 */
[----:B------:R-:W-:Y:S02]  /*36d0*/  F2FP.F16.F32.PACK_AB R7, R18, R16 ;  /* 0x000000101207723e */ /* 0x000fe400000000ff */
[----:B------:R-:W-:Y:S02]  /*36e0*/  F2FP.F16.F32.PACK_AB R23, R19, R17 ;  /* 0x000000111317723e */ /* 0x000fe400000000ff */
[----:B------:R-:W-:Y:S01]  /*36f0*/  LOP3.LUT R13, R3, 0x20, R14, 0xf8, !PT ;  /* 0x00000020030d7812 */ /* 0x000fe200078ef80e */
[----:B0-----:R-:W-:Y:S01]  /*3700*/  IMAD R3, R0, UR4, RZ ;  /* 0x0000000400037c24 */ /* 0x001fe2000f8e02ff */
[----:B------:R0:W-:Y:S02]  /*3710*/  STS.128 [R24], R4 ;  /* 0x0000000418007388 */ /* 0x0001e40000000c00 */
[----:B------:R-:W-:-:S02]  /*3720*/  LOP3.LUT R13, R13, UR30, RZ, 0xfc, !PT ;  /* 0x0000001e0d0d7c12 */ /* 0x000fc4000f8efcff */
[----:B------:R2:W-:Y:S01]  /*3730*/  STS.128 [R24+0x800], R20 ;  /* 0x0008001418007388 */ /* 0x0005e20000000c00 */
[----:B------:R-:W-:Y:S02]  /*3740*/  LEA R0, P1, R3, UR8, 0x1 ;  /* 0x0000000803007c11 */ /* 0x000fe4000f8208ff */
[----:B------:R-:W-:Y:S01]  /*3750*/  ISETP.LT.AND P5, PT, R13, UR11, !P0 ;  /* 0x0000000b0d007c0c */ /* 0x000fe2000c7a1270 */
[----:B------:R-:W-:Y:S01]  /*3760*/  BAR.SYNC.DEFER_BLOCKING 0x0 ;  /* 0x0000000000007b1d */ /* 0x000fe20000010000 */
[----:B------:R-:W-:Y:S02]  /*3770*/  LEA.HI.X.SX32 R3, R3, UR9, 0x1, P1 ;  /* 0x0000000903037c11 */ /* 0x000fe400088f0eff */
[C---:B------:R-:W-:Y:S02]  /*3780*/  LOP3.LUT R15, R13.reuse, 0x4, RZ, 0xfc, !PT ;  /* 0x000000040d0f7812 */ /* 0x040fe400078efcff */
[----:B------:R-:W-:Y:S02]  /*3790*/  LOP3.LUT R14, R13, 0x6, RZ, 0xfc, !PT ;  /* 0x000000060d0e7812 */ /* 0x000fe400078efcff */
[----:B------:R-:W-:-:S02]  /*37a0*/  ISETP.LT.AND P3, PT, R15, UR11, !P0 ;  /* 0x0000000b0f007c0c */ /* 0x000fc4000c761270 */
[C---:B0-----:R-:W-:Y:S01]  /*37b0*/  LOP3.LUT R4, R13.reuse, 0x2, RZ, 0xfc, !PT ;  /* 0x000000020d047812 */ /* 0x041fe200078efcff */
[C---:B-1----:R-:W-:Y:S01]  /*37c0*/  IMAD R5, R13.reuse, R12, RZ ;  /* 0x0000000c0d057224 */ /* 0x042fe200078e02ff */
[----:B------:R-:W-:Y:S02]  /*37d0*/  LOP3.LUT R6, R13, 0x8, RZ, 0xfc, !PT ;  /* 0x000000080d067812 */ /* 0x000fe400078efcff */
[----:B------:R-:W-:Y:S01]  /*37e0*/  ISETP.LT.AND P4, PT, R4, UR11, !P0 ;  /* 0x0000000b04007c0c */ /* 0x000fe2000c781270 */
[----:B------:R-:W-:Y:S01]  /*37f0*/  IMAD R7, R12, 0x2, R5 ;  /* 0x000000020c077824 */ /* 0x000fe200078e0205 */
[C---:B------:R-:W-:Y:S02]  /*3800*/  LEA R4, P1, R5.reuse, R0, 0x1 ;  /* 0x0000000005047211 */ /* 0x040fe400078208ff */
[----:B------:R-:W-:Y:S01]  /*3810*/  ISETP.LT.AND P2, PT, R14, UR11, !P0 ;  /* 0x0000000b0e007c0c */ /* 0x000fe2000c741270 */
[----:B------:R-:W-:Y:S01]  /*3820*/  IMAD R17, R12, 0x2, R7 ;  /* 0x000000020c117824 */ /* 0x000fe200078e0207 */
[----:B------:R-:W-:-:S02]  /*3830*/  LEA.HI.X.SX32 R5, R5, R3, 0x1, P1 ;  /* 0x0000000305057211 */ /* 0x000fc400008f0eff */
[----:B------:R-:W-:Y:S02]  /*3840*/  ISETP.LT.AND P1, PT, R6, UR11, !P0 ;  /* 0x0000000b06007c0c */ /* 0x000fe4000c721270 */
[-C--:B------:R-:W-:Y:S01]  /*3850*/  LEA R6, P6, R7, R0.reuse, 0x1 ;  /* 0x0000000007067211 */ /* 0x080fe200078c08ff */
[----:B------:R-:W0:Y:S01]  /*3860*/  LDS.128 R8, [R25] ;  /* 0x0000000019087984 */ /* 0x000e220000000c00 */
[----:B------:R-:W-:Y:S02]  /*3870*/  LOP3.LUT R15, R13, 0xa, RZ, 0xfc, !PT ;  /* 0x0000000a0d0f7812 */ /* 0x000fe400078efcff */
[----:B------:R-:W-:Y:S02]  /*3880*/  LEA.HI.X.SX32 R7, R7, R3, 0x1, P6 ;  /* 0x0000000307077211 */ /* 0x000fe400030f0eff */
[----:B------:R-:W-:Y:S02]  /*3890*/  LEA R14, P6, R17, R0, 0x1 ;  /* 0x00000000110e7211 */ /* 0x000fe400078c08ff */
[----:B------:R-:W-:-:S02]  /*38a0*/  LOP3.LUT R16, R13, 0xc, RZ, 0xfc, !PT ;  /* 0x0000000c0d107812 */ /* 0x000fc400078efcff */
[----:B--2---:R-:W-:Y:S01]  /*38b0*/  LOP3.LUT R20, R13, 0x14, RZ, 0xfc, !PT ;  /* 0x000000140d147812 */ /* 0x004fe200078efcff */
[----:B0-----:R0:W-:Y:S01]  /*38c0*/  @P5 STG.E.U16 desc[UR28][R4.64], R8 ;  /* 0x0000000804005986 */ /* 0x0011e2000c10151c */
[----:B------:R-:W-:Y:S02]  /*38d0*/  ISETP.LT.AND P5, PT, R15, UR11, !P0 ;  /* 0x0000000b0f007c0c */ /* 0x000fe4000c7a1270 */
[----:B------:R-:W-:Y:S01]  /*38e0*/  LEA.HI.X.SX32 R15, R17, R3, 0x1, P6 ;  /* 0x00000003110f7211 */ /* 0x000fe200030f0eff */
[----:B------:R-:W-:Y:S01]  /*38f0*/  IMAD R17, R12, 0x2, R17 ;  /* 0x000000020c117824 */ /* 0x000fe200078e0211 */
[----:B------:R-:W-:-:S03]  /*3900*/  PRMT R22, R9, 0x7632, R22 ;  /* 0x0000763209167816 */ /* 0x000fc60000000016 */
[----:B------:R-:W-:Y:S01]  /*3910*/  IMAD R19, R12, 0x2, R17 ;  /* 0x000000020c137824 */ /* 0x000fe200078e0211 */
[----:B0-----:R-:W-:-:S03]  /*3920*/  PRMT R5, R8, 0x7632, R5 ;  /* 0x0000763208057816 */ /* 0x001fc60000000005 */
[----:B------:R-:W-:Y:S01]  /*3930*/  IMAD R21, R12, 0x2, R19 ;  /* 0x000000020c157824 */ /* 0x000fe200078e0213 */
[C---:B------:R-:W-:Y:S02]  /*3940*/  LOP3.LUT R4, R13.reuse, 0xe, RZ, 0xfc, !PT ;  /* 0x0000000e0d047812 */ /* 0x040fe400078efcff */
[----:B------:R-:W-:Y:S01]  /*3950*/  LOP3.LUT R8, R13, 0x10, RZ, 0xfc, !PT ;  /* 0x000000100d087812 */ /* 0x000fe200078efcff */
[----:B------:R-:W-:Y:S01]  /*3960*/  @P4 STG.E.U16 desc[UR28][R6.64], R5 ;  /* 0x0000000506004986 */ /* 0x000fe2000c10151c */
[----:B------:R-:W-:Y:S02]  /*3970*/  ISETP.LT.AND P4, PT, R16, UR11, !P0 ;  /* 0x0000000b10007c0c */ /* 0x000fe4000c781270 */
[CC--:B------:R-:W-:Y:S01]  /*3980*/  LEA R16, P6, R17.reuse, R0.reuse, 0x1 ;  /* 0x0000000011107211 */ /* 0x0c0fe200078c08ff */
[----:B------:R0:W-:Y:S01]  /*3990*/  @P3 STG.E.U16 desc[UR28][R14.64], R9 ;  /* 0x000000090e003986 */ /* 0x0001e2000c10151c */
[----:B------:R-:W-:Y:S02]  /*39a0*/  ISETP.LT.AND P3, PT, R4, UR11, !P0 ;  /* 0x0000000b04007c0c */ /* 0x000fe4000c761270 */
[----:B------:R-:W-:Y:S01]  /*39b0*/  LEA.HI.X.SX32 R17, R17, R3, 0x1, P6 ;  /* 0x0000000311117211 */ /* 0x000fe200030f0eff */
[----:B------:R-:W1:Y:S01]  /*39c0*/  LDS.128 R4, [R25+0x1000] ;  /* 0x0010000019047984 */ /* 0x000e620000000c00 */
[----:B------:R-:W-:-:S03]  /*39d0*/  LEA R18, P6, R19, R0, 0x1 ;  /* 0x0000000013127211 */ /* 0x000fc600078c08ff */
[----:B------:R2:W-:Y:S01]  /*39e0*/  @P2 STG.E.U16 desc[UR28][R16.64], R22 ;  /* 0x0000001610002986 */ /* 0x0005e2000c10151c */
[-C--:B------:R-:W-:Y:S02]  /*39f0*/  LEA.HI.X.SX32 R19, R19, R3.reuse, 0x1, P6 ;  /* 0x0000000313137211 */ /* 0x080fe400030f0eff */
[----:B------:R-:W-:Y:S01]  /*3a00*/  ISETP.LT.AND P2, PT, R8, UR11, !P0 ;  /* 0x0000000b08007c0c */ /* 0x000fe2000c741270 */
[C---:B0-----:R-:W-:Y:S01]  /*3a10*/  IMAD R15, R12.reuse, 0x2, R21 ;  /* 0x000000020c0f7824 */ /* 0x041fe200078e0215 */
[----:B------:R-:W-:Y:S01]  /*3a20*/  LOP3.LUT R9, R13, 0x12, RZ, 0xfc, !PT ;  /* 0x000000120d097812 */ /* 0x000fe200078efcff */
[----:B------:R0:W-:Y:S01]  /*3a30*/  @P1 STG.E.U16 desc[UR28][R18.64], R10 ;  /* 0x0000000a12001986 */ /* 0x0001e2000c10151c */
[-C--:B------:R-:W-:Y:S02]  /*3a40*/  LEA R8, P6, R21, R0.reuse, 0x1 ;  /* 0x0000000015087211 */ /* 0x080fe400078c08ff */
[----:B------:R-:W-:Y:S02]  /*3a50*/  ISETP.LT.AND P1, PT, R9, UR11, !P0 ;  /* 0x0000000b09007c0c */ /* 0x000fe4000c721270 */
[----:B------:R-:W-:Y:S01]  /*3a60*/  LEA.HI.X.SX32 R9, R21, R3, 0x1, P6 ;  /* 0x0000000315097211 */ /* 0x000fe200030f0eff */
[----:B--2---:R-:W-:Y:S01]  /*3a70*/  IMAD R17, R12, 0x2, R15 ;  /* 0x000000020c117824 */ /* 0x004fe200078e020f */
[----:B------:R-:W-:-:S02]  /*3a80*/  LEA R14, P6, R15, R0, 0x1 ;  /* 0x000000000f0e7211 */ /* 0x000fc400078c08ff */
[----:B------:R-:W-:Y:S02]  /*3a90*/  PRMT R21, R10, 0x7632, R21 ;  /* 0x000076320a157816 */ /* 0x000fe40000000015 */
[-C--:B------:R-:W-:Y:S01]  /*3aa0*/  LEA.HI.X.SX32 R15, R15, R3.reuse, 0x1, P6 ;  /* 0x000000030f0f7211 */ /* 0x080fe200030f0eff */
[----:B0-----:R-:W-:Y:S01]  /*3ab0*/  IMAD R19, R12, 0x2, R17 ;  /* 0x000000020c137824 */ /* 0x001fe200078e0211 */
[----:B------:R-:W-:Y:S01]  /*3ac0*/  LEA R16, P6, R17, R0, 0x1 ;  /* 0x0000000011107211 */ /* 0x000fe200078c08ff */
[----:B------:R0:W-:Y:S01]  /*3ad0*/  @P5 STG.E.U16 desc[UR28][R8.64], R21 ;  /* 0x0000001508005986 */ /* 0x0001e2000c10151c */
[----:B------:R-:W-:Y:S02]  /*3ae0*/  LOP3.LUT R10, R13, 0x16, RZ, 0xfc, !PT ;  /* 0x000000160d0a7812 */ /* 0x000fe400078efcff */
[----:B------:R-:W-:Y:S01]  /*3af0*/  LEA.HI.X.SX32 R17, R17, R3, 0x1, P6 ;  /* 0x0000000311117211 */ /* 0x000fe200030f0eff */
[----:B------:R2:W-:Y:S01]  /*3b00*/  @P4 STG.E.U16 desc[UR28][R14.64], R11 ;  /* 0x0000000b0e004986 */ /* 0x0005e2000c10151c */
[----:B------:R-:W-:-:S02]  /*3b10*/  ISETP.LT.AND P5, PT, R20, UR11, !P0 ;  /* 0x0000000b14007c0c */ /* 0x000fc4000c7a1270 */
[-C--:B------:R-:W-:Y:S02]  /*3b20*/  LEA R18, P6, R19, R0.reuse, 0x1 ;  /* 0x0000000013127211 */ /* 0x080fe400078c08ff */
[----:B------:R-:W-:Y:S02]  /*3b30*/  PRMT R20, R11, 0x7632, R20 ;  /* 0x000076320b147816 */ /* 0x000fe40000000014 */
[----:B------:R-:W-:Y:S01]  /*3b40*/  ISETP.LT.AND P4, PT, R10, UR11, !P0 ;  /* 0x0000000b0a007c0c */ /* 0x000fe2000c781270 */
[C---:B0-----:R-:W-:Y:S01]  /*3b50*/  IMAD R9, R12.reuse, 0x2, R19 ;  /* 0x000000020c097824 */ /* 0x041fe200078e0213 */
[----:B------:R-:W-:Y:S01]  /*3b60*/  LOP3.LUT R10, R13, 0x18, RZ, 0xfc, !PT ;  /* 0x000000180d0a7812 */ /* 0x000fe200078efcff */
[----:B------:R0:W-:Y:S01]  /*3b70*/  @P3 STG.E.U16 desc[UR28][R16.64], R20 ;  /* 0x0000001410003986 */ /* 0x0001e2000c10151c */
[----:B------:R-:W-:Y:S01]  /*3b80*/  LEA.HI.X.SX32 R19, R19, R3, 0x1, P6 ;  /* 0x0000000313137211 */ /* 0x000fe200030f0eff */
[----:B--2---:R-:W-:Y:S01]  /*3b90*/  IMAD R11, R12, 0x2, R9 ;  /* 0x000000020c0b7824 */ /* 0x004fe200078e0209 */
[----:B------:R-:W-:-:S02]  /*3ba0*/  LEA R8, P6, R9, R0, 0x1 ;  /* 0x0000000009087211 */ /* 0x000fc400078c08ff */
[----:B------:R-:W-:Y:S01]  /*3bb0*/  ISETP.LT.AND P3, PT, R10, UR11, !P0 ;  /* 0x0000000b0a007c0c */ /* 0x000fe2000c761270 */
[----:B------:R-:W-:Y:S01]  /*3bc0*/  IMAD R15, R12, 0x2, R11 ;  /* 0x000000020c0f7824 */ /* 0x000fe200078e020b */
[----:B------:R-:W-:Y:S01]  /*3bd0*/  LOP3.LUT R10, R13, 0x1a, RZ, 0xfc, !PT ;  /* 0x0000001a0d0a7812 */ /* 0x000fe200078efcff */
[----:B-1----:R1:W-:Y:S01]  /*3be0*/  @P2 STG.E.U16 desc[UR28][R18.64], R4 ;  /* 0x0000000412002986 */ /* 0x0023e2000c10151c */
[----:B------:R-:W-:Y:S02]  /*3bf0*/  LEA.HI.X.SX32 R9, R9, R3, 0x1, P6 ;  /* 0x0000000309097211 */ /* 0x000fe400030f0eff */
[----:B------:R-:W-:Y:S01]  /*3c00*/  ISETP.LT.AND P2, PT, R10, UR11, !P0 ;  /* 0x0000000b0a007c0c */ /* 0x000fe2000c741270 */
[----:B0-----:R-:W-:Y:S01]  /*3c10*/  IMAD R17, R12, 0x2, R15 ;  /* 0x000000020c117824 */ /* 0x001fe200078e020f */
[----:B------:R-:W-:-:S03]  /*3c20*/  LEA R10, P6, R11, R0, 0x1 ;  /* 0x000000000b0a7211 */ /* 0x000fc600078c08ff */
[C---:B------:R-:W-:Y:S01]  /*3c30*/  IMAD R21, R12.reuse, 0x2, R17 ;  /* 0x000000020c157824 */ /* 0x040fe200078e0211 */
[-C--:B------:R-:W-:Y:S02]  /*3c40*/  LEA.HI.X.SX32 R11, R11, R3.reuse, 0x1, P6 ;  /* 0x000000030b0b7211 */ /* 0x080fe400030f0eff */
[-C--:B------:R-:W-:Y:S01]  /*3c50*/  LEA R16, P6, R17, R0.reuse, 0x1 ;  /* 0x0000000011107211 */ /* 0x080fe200078c08ff */
[----:B------:R-:W-:Y:S01]  /*3c60*/  IMAD R23, R12, 0x2, R21 ;  /* 0x000000020c177824 */ /* 0x000fe200078e0215 */
[----:B-1----:R-:W-:Y:S02]  /*3c70*/  PRMT R19, R4, 0x7632, R19 ;  /* 0x0000763204137816 */ /* 0x002fe40000000013 */
[----:B------:R-:W-:Y:S01]  /*3c80*/  LOP3.LUT R4, R13, 0x1c, RZ, 0xfc, !PT ;  /* 0x0000001c0d047812 */ /* 0x000fe200078efcff */
[----:B------:R-:W-:Y:S01]  /*3c90*/  IMAD R12, R12, 0x2, R23 ;  /* 0x000000020c0c7824 */ /* 0x000fe200078e0217 */
[----:B------:R-:W-:Y:S01]  /*3ca0*/  LEA.HI.X.SX32 R17, R17, R3, 0x1, P6 ;  /* 0x0000000311117211 */ /* 0x000fe200030f0eff */
[----:B------:R0:W-:Y:S01]  /*3cb0*/  @P1 STG.E.U16 desc[UR28][R8.64], R19 ;  /* 0x0000001308001986 */ /* 0x0001e2000c10151c */
[----:B------:R-:W-:-:S02]  /*3cc0*/  LEA R14, P1, R15, R0, 0x1 ;  /* 0x000000000f0e7211 */ /* 0x000fc400078208ff */
[-C--:B------:R-:W-:Y:S01]  /*3cd0*/  LEA R20, P6, R23, R0.reuse, 0x1 ;  /* 0x0000000017147211 */ /* 0x080fe200078c08ff */
[----:B------:R1:W-:Y:S01]  /*3ce0*/  @P5 STG.E.U16 desc[UR28][R10.64], R5 ;  /* 0x000000050a005986 */ /* 0x0003e2000c10151c */
[-C--:B------:R-:W-:Y:S02]  /*3cf0*/  LEA.HI.X.SX32 R15, R15, R3.reuse, 0x1, P1 ;  /* 0x000000030f0f7211 */ /* 0x080fe400008f0eff */
[----:B------:R-:W-:Y:S02]  /*3d00*/  LEA R18, P1, R21, R0, 0x1 ;  /* 0x0000000015127211 */ /* 0x000fe400078208ff */
[----:B------:R-:W-:Y:S02]  /*3d10*/  LOP3.LUT R13, R13, 0x1e, RZ, 0xfc, !PT ;  /* 0x0000001e0d0d7812 */ /* 0x000fe400078efcff */
[----:B0-----:R-:W-:Y:S02]  /*3d20*/  LEA.HI.X.SX32 R19, R21, R3, 0x1, P1 ;  /* 0x0000000315137211 */ /* 0x001fe400008f0eff */
[----:B------:R-:W-:-:S02]  /*3d30*/  ISETP.LT.AND P1, PT, R4, UR11, !P0 ;  /* 0x0000000b04007c0c */ /* 0x000fc4000c721270 */
[-C--:B------:R-:W-:Y:S02]  /*3d40*/  LEA.HI.X.SX32 R21, R23, R3.reuse, 0x1, P6 ;  /* 0x0000000317157211 */ /* 0x080fe400030f0eff */
[----:B------:R-:W-:Y:S02]  /*3d50*/  ISETP.LT.AND P0, PT, R13, UR11, !P0 ;  /* 0x0000000b0d007c0c */ /* 0x000fe4000c701270 */
[C---:B------:R-:W-:Y:S02]  /*3d60*/  LEA R8, P6, R12.reuse, R0, 0x1 ;  /* 0x000000000c087211 */ /* 0x040fe400078c08ff */
[----:B------:R-:W-:Y:S02]  /*3d70*/  PRMT R0, R5, 0x7632, R0 ;  /* 0x0000763205007816 */ /* 0x000fe40000000000 */
[----:B------:R-:W-:Y:S02]  /*3d80*/  LEA.HI.X.SX32 R9, R12, R3, 0x1, P6 ;  /* 0x000000030c097211 */ /* 0x000fe400030f0eff */
[----:B------:R-:W-:Y:S01]  /*3d90*/  PRMT R3, R6, 0x7632, R3 ;  /* 0x0000763206037816 */ /* 0x000fe20000000003 */
[----:B------:R1:W-:Y:S01]  /*3da0*/  @P4 STG.E.U16 desc[UR28][R14.64], R0 ;  /* 0x000000000e004986 */ /* 0x0003e2000c10151c */
[----:B------:R-:W-:-:S03]  /*3db0*/  PRMT R4, R7, 0x7632, R4 ;  /* 0x0000763207047816 */ /* 0x000fc60000000004 */
[----:B------:R1:W-:Y:S04]  /*3dc0*/  @P3 STG.E.U16 desc[UR28][R16.64], R6 ;  /* 0x0000000610003986 */ /* 0x0003e8000c10151c */
[----:B------:R1:W-:Y:S04]  /*3dd0*/  @P2 STG.E.U16 desc[UR28][R18.64], R3 ;  /* 0x0000000312002986 */ /* 0x0003e8000c10151c */
[----:B------:R1:W-:Y:S04]  /*3de0*/  @P1 STG.E.U16 desc[UR28][R20.64], R7 ;  /* 0x0000000714001986 */ /* 0x0003e8000c10151c */
[----:B------:R1:W-:Y:S01]  /*3df0*/  @P0 STG.E.U16 desc[UR28][R8.64], R4 ;  /* 0x0000000408000986 */ /* 0x0003e2000c10151c */
[----:B------:R-:W-:Y:S06]  /*3e00*/  BAR.SYNC.DEFER_BLOCKING 0x0 ;  /* 0x0000000000007b1d */ /* 0x000fec0000010000 */
[----:B------:R-:W-:Y:S05]  /*3e10*/  BRA.U UP0, `(.L_x_13) ;  /* 0x0000000100987547 */ /* 0x000fea000b800000 */
[----:B------:R-:W-:Y:S01]  /*3e20*/  NOP ;  /* 0x0000000000007918 */ /* 0x000fe20000000000 */
[----:B-1----:R-:W-:Y:S01]  /*3e30*/  MOV R3, 0x50 ;  /* 0x0000005000037802 */ /* 0x002fe20000000f00 */
[----:B------:R-:W-:-:S03]  /*3e40*/  IMAD.U32 R0, RZ, RZ, UR13 ;  /* 0x0000000dff007e24 */ /* 0x000fc6000f8e00ff */
[----:B------:R-:W-:Y:S01]  /*3e50*/  LEA R7, R2, R3, 0x18 ;  /* 0x0000000302077211 */ /* 0x000fe200078ec0ff */
[----:B------:R-:W-:Y:S01]  /*3e60*/  IMAD.MOV.U32 R3, RZ, RZ, 0x1 ;  /* 0x00000001ff037424 */ /* 0x000fe200078e00ff */
[----:B------:R-:W-:-:S03]  /*3e70*/  LOP3.LUT R0, R0, 0xffff, RZ, 0xc0, !PT ;  /* 0x0000ffff00007812 */ /* 0x000fc600078ec0ff */
[----:B------:R-:W0:Y:S01]  /*3e80*/  LDS R5, [R7] ;  /* 0x0000000007057984 */ /* 0x000e220000000800 */
[----:B------:R-:W-:-:S05]  /*3e90*/  SHF.R.U32.HI R0, RZ, 0x5, R0 ;  /* 0x00000005ff007819 */ /* 0x000fca0000011600 */
[----:B------:R-:W-:Y:S01]  /*3ea0*/  VIADD R2, R0, 0x10 ;  /* 0x0000001000027836 */ /* 0x000fe20000000000 */
[----:B------:R-:W-:-:S04]  /*3eb0*/  SHF.L.U32 R0, R3, R0, RZ ;  /* 0x0000000003007219 */ /* 0x000fc800000006ff */
[----:B------:R-:W-:-:S04]  /*3ec0*/  SHF.L.U32 R3, R3, R2, RZ ;  /* 0x0000000203037219 */ /* 0x000fc800000006ff */
[----:B------:R-:W-:-:S04]  /*3ed0*/  LOP3.LUT R0, R3, R0, RZ, 0xfc, !PT ;  /* 0x0000000003007212 */ /* 0x000fc800078efcff */
[C---:B------:R-:W-:Y:S02]  /*3ee0*/  LOP3.LUT R2, R0.reuse, 0xffff, RZ, 0xc0, !PT ;  /* 0x0000ffff00027812 */ /* 0x040fe400078ec0ff */
[----:B0-----:R-:W-:-:S04]  /*3ef0*/  LOP3.LUT R3, R0, 0xffff, R5, 0x80, !PT ;  /* 0x0000ffff00037812 */ /* 0x001fc800078e8005 */
[----:B------:R-:W-:-:S13]  /*3f00*/  ISETP.NE.AND P0, PT, R3, R2, PT ;  /* 0x000000020300720c */ /* 0x000fda0003f05270 */
[----:B------:R-:W-:Y:S05]  /*3f10*/  @P0 BRA `(.L_x_14) ;  /* 0x0000000000500947 */ /* 0x000fea0003800000 */
[----:B------:R-:W-:Y:S02]  /*3f20*/  SHF.R.U32.HI R5, RZ, 0x10, R5 ;  /* 0x00000010ff057819 */ /* 0x000fe40000011605 */
[----:B------:R-:W-:-:S04]  /*3f30*/  SHF.R.U32.HI R2, RZ, 0x10, R0 ;  /* 0x00000010ff027819 */ /* 0x000fc80000011600 */
[----:B------:R-:W-:-:S04]  /*3f40*/  LOP3.LUT R5, R5, R2, RZ, 0xc0, !PT ;  /* 0x0000000205057212 */ /* 0x000fc800078ec0ff */
[----:B------:R-:W-:-:S13]  /*3f50*/  ISETP.NE.AND P0, PT, R5, R2, PT ;  /* 0x000000020500720c */ /* 0x000fda0003f05270 */
[----:B------:R-:W-:Y:S05]  /*3f60*/  @P0 BRA `(.L_x_15) ;  /* 0x0000000000300947 */ /* 0x000fea0003800000 */
[----:B------:R-:W-:Y:S01]  /*3f70*/  R2UR UR4, R0 ;  /* 0x00000000000472ca */ /* 0x000fe200000e0000 */
[----:B------:R-:W-:Y:S01]  /*3f80*/  VOTEU.ANY UR5, UPT, PT ;  /* 0x0000000000057886 */ /* 0x000fe200038e0100 */
[----:B------:R-:W0:Y:S01]  /*3f90*/  S2R R0, SR_LANEID ;  /* 0x0000000000007919 */ /* 0x000e220000000000 */
[----:B------:R-:W-:-:S10]  /*3fa0*/  UFLO.U32 UR5, UR5 ;  /* 0x00000005000572bd */ /* 0x000fd400080e0000 */
[----:B------:R-:W-:-:S06]  /*3fb0*/  ULOP3.LUT UR4, URZ, UR4, URZ, 0x33, !UPT ;  /* 0x00000004ff047292 */ /* 0x000fcc000f8e33ff */
[----:B------:R-:W-:-:S04]  /*3fc0*/  IMAD.U32 R2, RZ, RZ, UR4 ;  /* 0x00000004ff027e24 */ /* 0x000fc8000f8e00ff */
[----:B------:R-:W1:Y:S02]  /*3fd0*/  REDUX UR6, R2 ;  /* 0x00000000020673c4 */ /* 0x000e640000000000 */
[----:B------:R2:W-:Y:S01]  /*3fe0*/  UTCATOMSWS.AND URZ, UR4 ;  /* 0x0000000400ff79e3 */ /* 0x0005e20008000000 */
[----:B0-----:R-:W-:Y:S01]  /*3ff0*/  ISETP.EQ.U32.AND P0, PT, R0, UR5, PT ;  /* 0x0000000500007c0c */ /* 0x001fe2000bf02070 */
[----:B-1----:R-:W-:-:S12]  /*4000*/  IMAD.U32 R0, RZ, RZ, UR6 ;  /* 0x00000006ff007e24 */ /* 0x002fd8000f8e00ff */
[----:B------:R2:W-:Y:S01]  /*4010*/  @P0 ATOMS.AND RZ, [R7], R0 ;  /* 0x0000000007ff038c */ /* 0x0005e20002800000 */
[----:B------:R-:W-:Y:S05]  /*4020*/  BRA `(.L_x_13) ;  /* 0x0000000000147947 */ /* 0x000fea0003800000 */
.L_x_15:
[----:B------:R-:W-:-:S07]  /*4030*/  MOV R2, 0x4050 ;  /* 0x0000405000027802 */ /* 0x000fce0000000f00 */
[----:B------:R-:W-:Y:S05]  /*4040*/  CALL.REL.NOINC `($__internal_0_$__cuda_sm10x_tcgen05_guardrail_trap_col_being_dealloced_not_returned_by_alloc) ;  /* 0x00000000002c7944 */ /* 0x000fea0003c00000 */
[----:B------:R-:W-:Y:S05]  /*4050*/  BRA `(.L_x_13) ;  /* 0x0000000000087947 */ /* 0x000fea0003800000 */
.L_x_14:
[----:B------:R-:W-:-:S07]  /*4060*/  MOV R2, 0x4080 ;  /* 0x0000408000027802 */ /* 0x000fce0000000f00 */
[----:B------:R-:W-:Y:S05]  /*4070*/  CALL.REL.NOINC `($__internal_2_$__cuda_sm10x_tcgen05_guardrail_trap_unallocated_columns_being_dealloced) ;  /* 0x0000000000387944 */ /* 0x000fea0003c00000 */
.L_x_13:
[----:B------:R-:W-:Y:S01]  /*4080*/  NOP ;  /* 0x0000000000007918 */ /* 0x000fe20000000000 */
[----:B--2---:R-:W-:Y:S05]  /*4090*/  EXIT ;  /* 0x000000000000794d */ /* 0x004fea0003800000 */
.L_x_8:
[----:B------:R-:W0:Y:S02]  /*40a0*/  SYNCS.PHASECHK.TRANS64.TRYWAIT P6, [UR17], R65 ;  /* 0x00000041ff0075a7 */ /* 0x000e2400080c1111 */
[----:B0-----:R-:W-:Y:S05]  /*40b0*/  @!P6 BRA `(.L_x_8) ;  /* 0xfffffffc00f8e947 */ /* 0x001fea000383ffff */
[----:B------:R-:W-:Y:S05]  /*40c0*/  BRA `(.L_x_16) ;  /* 0xffffffe800a87947 */ /* 0x000fea000383ffff */
.L_x_12:
[----:B------:R-:W1:Y:S02]  /*40d0*/  SYNCS.PHASECHK.TRANS64.TRYWAIT P0, [UR17], R4 ;  /* 0x00000004ff0075a7 */ /* 0x000e640008001111 */
[----:B-1----:R-:W-:Y:S05]  /*40e0*/  @!P0 BRA `(.L_x_12) ;  /* 0xfffffffc00f88947 */ /* 0x002fea000383ffff */
[----:B------:R-:W-:Y:S05]  /*40f0*/  BRA `(.L_x_11) ;  /* 0xfffffff000f07947 */ /* 0x000fea000383ffff */
        .weak           $__internal_0_$__cuda_sm10x_tcgen05_guardrail_trap_col_being_dealloced_not_returned_by_alloc
        .type           $__internal_0_$__cuda_sm10x_tcgen05_guardrail_trap_col_being_dealloced_not_returned_by_alloc,@function
        .size           $__internal_0_$__cuda_sm10x_tcgen05_guardrail_trap_col_being_dealloced_not_returned_by_alloc,($__internal_1_$__cuda_sm10x_tcgen05_guardrail_trap_phase_invalid_during_alloc - $__internal_0_$__cuda_sm10x_tcgen05_guardrail_trap_col_being_dealloced_not_returned_by_alloc)
$__internal_0_$__cuda_sm10x_tcgen05_guardrail_trap_col_being_dealloced_not_returned_by_alloc:
[----:B------:R-:W-:Y:S05]  /*4100*/  BPT.TRAP 0x1 ;  /* 0x000000040000795c */ /* 0x000fea0000300000 */
[----:B------:R-:W-:-:S04]  /*4110*/  IMAD.MOV.U32 R3, RZ, RZ, 0x0 ;  /* 0x00000000ff037424 */ /* 0x000fc800078e00ff */
[----:B------:R-:W-:Y:S05]  /*4120*/  RET.REL.NODEC R2 `(matmul_kernel) ;  /* 0xffffffbc02b47950 */ /* 0x000fea0003c3ffff */
        .weak           $__internal_1_$__cuda_sm10x_tcgen05_guardrail_trap_phase_invalid_during_alloc
        .type           $__internal_1_$__cuda_sm10x_tcgen05_guardrail_trap_phase_invalid_during_alloc,@function
        .size           $__internal_1_$__cuda_sm10x_tcgen05_guardrail_trap_phase_invalid_during_alloc,($__internal_2_$__cuda_sm10x_tcgen05_guardrail_trap_unallocated_columns_being_dealloced - $__internal_1_$__cuda_sm10x_tcgen05_guardrail_trap_phase_invalid_during_alloc)
$__internal_1_$__cuda_sm10x_tcgen05_guardrail_trap_phase_invalid_during_alloc:
[----:B------:R-:W-:Y:S05]  /*4130*/  BPT.TRAP 0x1 ;  /* 0x000000040000795c */ /* 0x000fea0000300000 */
[----:B------:R-:W-:-:S04]  /*4140*/  IMAD.MOV.U32 R5, RZ, RZ, 0x0 ;  /* 0x00000000ff057424 */ /* 0x000fc800078e00ff */
[----:B------:R-:W-:Y:S05]  /*4150*/  RET.REL.NODEC R4 `(matmul_kernel) ;  /* 0xffffffbc04a87950 */ /* 0x000fea0003c3ffff */
        .weak           $__internal_2_$__cuda_sm10x_tcgen05_guardrail_trap_unallocated_columns_being_dealloced
        .type           $__internal_2_$__cuda_sm10x_tcgen05_guardrail_trap_unallocated_columns_being_dealloced,@function
        .size           $__internal_2_$__cuda_sm10x_tcgen05_guardrail_trap_unallocated_columns_being_dealloced,(.L_x_20 - $__internal_2_$__cuda_sm10x_tcgen05_guardrail_trap_unallocated_columns_being_dealloced)
$__internal_2_$__cuda_sm10x_tcgen05_guardrail_trap_unallocated_columns_being_dealloced:
[----:B------:R-:W-:Y:S05]  /*4160*/  BPT.TRAP 0x1 ;  /* 0x000000040000795c */ /* 0x000fea0000300000 */
[----:B------:R-:W-:-:S04]  /*4170*/  IMAD.MOV.U32 R3, RZ, RZ, 0x0 ;  /* 0x00000000ff037424 */ /* 0x000fc800078e00ff */
[----:B------:R-:W-:Y:S05]  /*4180*/  RET.REL.NODEC R2 `(matmul_kernel) ;  /* 0xffffffbc029c7950 */ /* 0x000fea0003c3ffff */
.L_x_17:
[----:B------:R-:W-:-:S00]  /*4190*/  BRA `(.L_x_17) ;  /* 0xfffffffc00fc7947 */ /* 0x000fc0000383ffff */
[----:B------:R-:W-:-:S00]  /*41a0*/  NOP ;  /* 0x0000000000007918 */ /* 0x000fc00000000000 */
        /* <DEDUP_REMOVED lines=13> */
.L_x_20:


//--------------------- .nv.shared.matmul_kernel  --------------------------
	.section	.nv.shared.matmul_kernel,"aw",@nobits
	.sectionflags	@""
	.align	16
	.zero		1024


//--------------------- .nv.shared.reserved.0     --------------------------
	.section	.nv.shared.reserved.0,"aw",@nobits
	.align	8
	.weak		__nv_reservedSMEM_offset_0_alias
	.size		__nv_reservedSMEM_offset_0_alias, 0, 64
	.other		__nv_reservedSMEM_offset_0_alias,@"STO_CUDA_RESERVED_SHARED STV_DEFAULT"
__nv_reservedSMEM_offset_0_alias:
	.zero		0
.nv.shared.reserved.0:
	.zero		64
	.weak		__nv_reservedSMEM_allocation_phase
	.type		__nv_reservedSMEM_allocation_phase,@object
	.size		__nv_reservedSMEM_allocation_phase,(.L_0 - __nv_reservedSMEM_allocation_phase)
__nv_reservedSMEM_allocation_phase:
	.zero		1
.L_0:
	.zero		7
	.weak		__nv_reservedSMEM_devtool_atexit_pc
	.type		__nv_reservedSMEM_devtool_atexit_pc,@object
	.size		__nv_reservedSMEM_devtool_atexit_pc,(__nv_reservedSMEM_allocation_mask - __nv_reservedSMEM_devtool_atexit_pc)
__nv_reservedSMEM_devtool_atexit_pc:
	.zero		8
	.weak		__nv_reservedSMEM_allocation_mask
	.type		__nv_reservedSMEM_allocation_mask,@object
	.size		__nv_reservedSMEM_allocation_mask,(.L_2 - __nv_reservedSMEM_allocation_mask)
__nv_reservedSMEM_allocation_mask:
	.zero		4
.L_2:


//--------------------- .nv.constant0.matmul_kernel --------------------------
	.section	.nv.constant0.matmul_kernel,"a",@progbits
	.sectionflags	@""
	.align	4
.nv.constant0.matmul_kernel:
	.zero		976


//--------------------- SYMBOLS --------------------------

	.type		.nv.reservedSmem.offset0,@object
	.size		.nv.reservedSmem.offset0,0x4
	.type		.nv.reservedSmem.cap,@object
	.size		.nv.reservedSmem.cap,0x4
